//
// Generated by NVIDIA NVVM Compiler
//
// Compiler Build ID: CL-36424714
// Cuda compilation tools, release 13.0, V13.0.88
// Based on NVVM 20.0.0
//

.version 9.0
.target sm_100
.address_size 64

	// .globl	_Z14forward_layer1PdS_S_S_S_iii

.visible .entry _Z14forward_layer1PdS_S_S_S_iii(
	.param .u64 .ptr .align 1 _Z14forward_layer1PdS_S_S_S_iii_param_0,
	.param .u64 .ptr .align 1 _Z14forward_layer1PdS_S_S_S_iii_param_1,
	.param .u64 .ptr .align 1 _Z14forward_layer1PdS_S_S_S_iii_param_2,
	.param .u64 .ptr .align 1 _Z14forward_layer1PdS_S_S_S_iii_param_3,
	.param .u64 .ptr .align 1 _Z14forward_layer1PdS_S_S_S_iii_param_4,
	.param .u32 _Z14forward_layer1PdS_S_S_S_iii_param_5,
	.param .u32 _Z14forward_layer1PdS_S_S_S_iii_param_6,
	.param .u32 _Z14forward_layer1PdS_S_S_S_iii_param_7
)
{
	.reg .pred 	%p<13>;
	.reg .b32 	%r<41>;
	.reg .b64 	%rd<61>;
	.reg .b64 	%fd<71>;

	ld.param.u64 	%rd9, [_Z14forward_layer1PdS_S_S_S_iii_param_0];
	ld.param.u64 	%rd7, [_Z14forward_layer1PdS_S_S_S_iii_param_2];
	ld.param.u64 	%rd10, [_Z14forward_layer1PdS_S_S_S_iii_param_3];
	ld.param.u64 	%rd8, [_Z14forward_layer1PdS_S_S_S_iii_param_4];
	ld.param.u32 	%r20, [_Z14forward_layer1PdS_S_S_S_iii_param_5];
	ld.param.u32 	%r18, [_Z14forward_layer1PdS_S_S_S_iii_param_6];
	ld.param.u32 	%r19, [_Z14forward_layer1PdS_S_S_S_iii_param_7];
	cvta.to.global.u64 	%rd1, %rd10;
	cvta.to.global.u64 	%rd2, %rd9;
	mov.u32 	%r21, %ctaid.y;
	mov.u32 	%r22, %ntid.y;
	mov.u32 	%r23, %tid.y;
	mad.lo.s32 	%r1, %r21, %r22, %r23;
	mov.u32 	%r24, %ctaid.x;
	mov.u32 	%r25, %ntid.x;
	mov.u32 	%r26, %tid.x;
	mad.lo.s32 	%r2, %r24, %r25, %r26;
	setp.ge.s32 	%p1, %r1, %r20;
	setp.ge.s32 	%p2, %r2, %r19;
	or.pred  	%p3, %p1, %p2;
	@%p3 bra 	$L__BB0_14;
	setp.lt.s32 	%p4, %r18, 1;
	mov.f64 	%fd70, 0d0000000000000000;
	@%p4 bra 	$L__BB0_13;
	mul.lo.s32 	%r3, %r18, %r1;
	and.b32  	%r4, %r18, 7;
	setp.lt.u32 	%p5, %r18, 8;
	mov.f64 	%fd70, 0d0000000000000000;
	mov.b32 	%r39, 0;
	@%p5 bra 	$L__BB0_5;
	and.b32  	%r39, %r18, 2147483640;
	neg.s32 	%r37, %r39;
	shl.b32 	%r7, %r19, 3;
	mul.wide.u32 	%rd11, %r3, 8;
	add.s64 	%rd12, %rd11, %rd2;
	add.s64 	%rd60, %rd12, 32;
	mov.f64 	%fd70, 0d0000000000000000;
	mul.wide.s32 	%rd15, %r19, 8;
	mov.u32 	%r36, %r2;
$L__BB0_4:
	.pragma "nounroll";
	ld.global.f64 	%fd17, [%rd60+-32];
	mul.wide.s32 	%rd13, %r36, 8;
	add.s64 	%rd14, %rd1, %rd13;
	ld.global.f64 	%fd18, [%rd14];
	fma.rn.f64 	%fd19, %fd17, %fd18, %fd70;
	ld.global.f64 	%fd20, [%rd60+-24];
	add.s64 	%rd16, %rd14, %rd15;
	ld.global.f64 	%fd21, [%rd16];
	fma.rn.f64 	%fd22, %fd20, %fd21, %fd19;
	ld.global.f64 	%fd23, [%rd60+-16];
	add.s64 	%rd17, %rd16, %rd15;
	ld.global.f64 	%fd24, [%rd17];
	fma.rn.f64 	%fd25, %fd23, %fd24, %fd22;
	ld.global.f64 	%fd26, [%rd60+-8];
	add.s64 	%rd18, %rd17, %rd15;
	ld.global.f64 	%fd27, [%rd18];
	fma.rn.f64 	%fd28, %fd26, %fd27, %fd25;
	ld.global.f64 	%fd29, [%rd60];
	add.s64 	%rd19, %rd18, %rd15;
	ld.global.f64 	%fd30, [%rd19];
	fma.rn.f64 	%fd31, %fd29, %fd30, %fd28;
	ld.global.f64 	%fd32, [%rd60+8];
	add.s64 	%rd20, %rd19, %rd15;
	ld.global.f64 	%fd33, [%rd20];
	fma.rn.f64 	%fd34, %fd32, %fd33, %fd31;
	ld.global.f64 	%fd35, [%rd60+16];
	add.s64 	%rd21, %rd20, %rd15;
	ld.global.f64 	%fd36, [%rd21];
	fma.rn.f64 	%fd37, %fd35, %fd36, %fd34;
	ld.global.f64 	%fd38, [%rd60+24];
	add.s64 	%rd22, %rd21, %rd15;
	ld.global.f64 	%fd39, [%rd22];
	fma.rn.f64 	%fd70, %fd38, %fd39, %fd37;
	add.s32 	%r37, %r37, 8;
	add.s32 	%r36, %r36, %r7;
	add.s64 	%rd60, %rd60, 64;
	setp.ne.s32 	%p6, %r37, 0;
	@%p6 bra 	$L__BB0_4;
$L__BB0_5:
	setp.eq.s32 	%p7, %r4, 0;
	@%p7 bra 	$L__BB0_13;
	and.b32  	%r13, %r18, 3;
	setp.lt.u32 	%p8, %r4, 4;
	@%p8 bra 	$L__BB0_8;
	add.s32 	%r28, %r39, %r3;
	mul.wide.u32 	%rd23, %r28, 8;
	add.s64 	%rd24, %rd2, %rd23;
	ld.global.f64 	%fd41, [%rd24];
	mad.lo.s32 	%r29, %r39, %r19, %r2;
	mul.wide.s32 	%rd25, %r29, 8;
	add.s64 	%rd26, %rd1, %rd25;
	ld.global.f64 	%fd42, [%rd26];
	fma.rn.f64 	%fd43, %fd41, %fd42, %fd70;
	cvt.u64.u32 	%rd27, %r3;
	cvt.u64.u32 	%rd28, %r39;
	add.s64 	%rd29, %rd28, %rd27;
	shl.b64 	%rd30, %rd29, 3;
	add.s64 	%rd31, %rd2, %rd30;
	ld.global.f64 	%fd44, [%rd31+8];
	mul.wide.s32 	%rd32, %r19, 8;
	add.s64 	%rd33, %rd26, %rd32;
	ld.global.f64 	%fd45, [%rd33];
	fma.rn.f64 	%fd46, %fd44, %fd45, %fd43;
	ld.global.f64 	%fd47, [%rd31+16];
	add.s64 	%rd34, %rd33, %rd32;
	ld.global.f64 	%fd48, [%rd34];
	fma.rn.f64 	%fd49, %fd47, %fd48, %fd46;
	ld.global.f64 	%fd50, [%rd31+24];
	add.s64 	%rd35, %rd34, %rd32;
	ld.global.f64 	%fd51, [%rd35];
	fma.rn.f64 	%fd70, %fd50, %fd51, %fd49;
	add.s32 	%r39, %r39, 4;
$L__BB0_8:
	setp.eq.s32 	%p9, %r13, 0;
	@%p9 bra 	$L__BB0_13;
	setp.eq.s32 	%p10, %r13, 1;
	@%p10 bra 	$L__BB0_11;
	add.s32 	%r30, %r39, %r3;
	mul.wide.u32 	%rd36, %r30, 8;
	add.s64 	%rd37, %rd2, %rd36;
	ld.global.f64 	%fd53, [%rd37];
	mad.lo.s32 	%r31, %r39, %r19, %r2;
	mul.wide.s32 	%rd38, %r31, 8;
	add.s64 	%rd39, %rd1, %rd38;
	ld.global.f64 	%fd54, [%rd39];
	fma.rn.f64 	%fd55, %fd53, %fd54, %fd70;
	cvt.u64.u32 	%rd40, %r3;
	cvt.u64.u32 	%rd41, %r39;
	add.s64 	%rd42, %rd41, %rd40;
	shl.b64 	%rd43, %rd42, 3;
	add.s64 	%rd44, %rd2, %rd43;
	ld.global.f64 	%fd56, [%rd44+8];
	mul.wide.s32 	%rd45, %r19, 8;
	add.s64 	%rd46, %rd39, %rd45;
	ld.global.f64 	%fd57, [%rd46];
	fma.rn.f64 	%fd70, %fd56, %fd57, %fd55;
	add.s32 	%r39, %r39, 2;
$L__BB0_11:
	and.b32  	%r32, %r18, 1;
	setp.eq.b32 	%p11, %r32, 1;
	not.pred 	%p12, %p11;
	@%p12 bra 	$L__BB0_13;
	add.s32 	%r33, %r39, %r3;
	mul.wide.u32 	%rd47, %r33, 8;
	add.s64 	%rd48, %rd2, %rd47;
	ld.global.f64 	%fd58, [%rd48];
	mad.lo.s32 	%r34, %r39, %r19, %r2;
	mul.wide.s32 	%rd49, %r34, 8;
	add.s64 	%rd50, %rd1, %rd49;
	ld.global.f64 	%fd59, [%rd50];
	fma.rn.f64 	%fd70, %fd58, %fd59, %fd70;
$L__BB0_13:
	ld.param.u64 	%rd59, [_Z14forward_layer1PdS_S_S_S_iii_param_1];
	cvta.to.global.u64 	%rd51, %rd8;
	mul.wide.s32 	%rd52, %r2, 8;
	add.s64 	%rd53, %rd51, %rd52;
	ld.global.f64 	%fd60, [%rd53];
	add.f64 	%fd61, %fd70, %fd60;
	mad.lo.s32 	%r35, %r19, %r1, %r2;
	cvta.to.global.u64 	%rd54, %rd59;
	mul.wide.s32 	%rd55, %r35, 8;
	add.s64 	%rd56, %rd54, %rd55;
	st.global.f64 	[%rd56], %fd61;
	max.f64 	%fd62, %fd61, 0d0000000000000000;
	cvta.to.global.u64 	%rd57, %rd7;
	add.s64 	%rd58, %rd57, %rd55;
	st.global.f64 	[%rd58], %fd62;
$L__BB0_14:
	ret;

}
	// .globl	_Z14forward_layer2PdS_S_S_S_iii
.visible .entry _Z14forward_layer2PdS_S_S_S_iii(
	.param .u64 .ptr .align 1 _Z14forward_layer2PdS_S_S_S_iii_param_0,
	.param .u64 .ptr .align 1 _Z14forward_layer2PdS_S_S_S_iii_param_1,
	.param .u64 .ptr .align 1 _Z14forward_layer2PdS_S_S_S_iii_param_2,
	.param .u64 .ptr .align 1 _Z14forward_layer2PdS_S_S_S_iii_param_3,
	.param .u64 .ptr .align 1 _Z14forward_layer2PdS_S_S_S_iii_param_4,
	.param .u32 _Z14forward_layer2PdS_S_S_S_iii_param_5,
	.param .u32 _Z14forward_layer2PdS_S_S_S_iii_param_6,
	.param .u32 _Z14forward_layer2PdS_S_S_S_iii_param_7
)
{
	.reg .pred 	%p<16>;
	.reg .b32 	%r<56>;
	.reg .b32 	%f<3>;
	.reg .b64 	%rd<62>;
	.reg .b64 	%fd<100>;

	ld.param.u64 	%rd9, [_Z14forward_layer2PdS_S_S_S_iii_param_0];
	ld.param.u64 	%rd7, [_Z14forward_layer2PdS_S_S_S_iii_param_2];
	ld.param.u64 	%rd10, [_Z14forward_layer2PdS_S_S_S_iii_param_3];
	ld.param.u64 	%rd8, [_Z14forward_layer2PdS_S_S_S_iii_param_4];
	ld.param.u32 	%r24, [_Z14forward_layer2PdS_S_S_S_iii_param_5];
	ld.param.u32 	%r22, [_Z14forward_layer2PdS_S_S_S_iii_param_6];
	ld.param.u32 	%r23, [_Z14forward_layer2PdS_S_S_S_iii_param_7];
	cvta.to.global.u64 	%rd1, %rd10;
	cvta.to.global.u64 	%rd2, %rd9;
	mov.u32 	%r25, %ctaid.y;
	mov.u32 	%r26, %ntid.y;
	mov.u32 	%r27, %tid.y;
	mad.lo.s32 	%r1, %r25, %r26, %r27;
	mov.u32 	%r28, %ctaid.x;
	mov.u32 	%r29, %ntid.x;
	mov.u32 	%r30, %tid.x;
	mad.lo.s32 	%r2, %r28, %r29, %r30;
	setp.ge.s32 	%p1, %r1, %r24;
	setp.ge.s32 	%p2, %r2, %r23;
	or.pred  	%p3, %p1, %p2;
	@%p3 bra 	$L__BB1_17;
	setp.lt.s32 	%p4, %r22, 1;
	mov.f64 	%fd98, 0d0000000000000000;
	@%p4 bra 	$L__BB1_13;
	mul.lo.s32 	%r3, %r22, %r1;
	and.b32  	%r4, %r22, 7;
	setp.lt.u32 	%p5, %r22, 8;
	mov.f64 	%fd98, 0d0000000000000000;
	mov.b32 	%r54, 0;
	@%p5 bra 	$L__BB1_5;
	and.b32  	%r54, %r22, 2147483640;
	neg.s32 	%r52, %r54;
	shl.b32 	%r7, %r23, 3;
	mul.wide.u32 	%rd11, %r3, 8;
	add.s64 	%rd12, %rd11, %rd2;
	add.s64 	%rd61, %rd12, 32;
	mov.f64 	%fd98, 0d0000000000000000;
	mul.wide.s32 	%rd15, %r23, 8;
	mov.u32 	%r51, %r2;
$L__BB1_4:
	.pragma "nounroll";
	ld.global.f64 	%fd22, [%rd61+-32];
	mul.wide.s32 	%rd13, %r51, 8;
	add.s64 	%rd14, %rd1, %rd13;
	ld.global.f64 	%fd23, [%rd14];
	fma.rn.f64 	%fd24, %fd22, %fd23, %fd98;
	ld.global.f64 	%fd25, [%rd61+-24];
	add.s64 	%rd16, %rd14, %rd15;
	ld.global.f64 	%fd26, [%rd16];
	fma.rn.f64 	%fd27, %fd25, %fd26, %fd24;
	ld.global.f64 	%fd28, [%rd61+-16];
	add.s64 	%rd17, %rd16, %rd15;
	ld.global.f64 	%fd29, [%rd17];
	fma.rn.f64 	%fd30, %fd28, %fd29, %fd27;
	ld.global.f64 	%fd31, [%rd61+-8];
	add.s64 	%rd18, %rd17, %rd15;
	ld.global.f64 	%fd32, [%rd18];
	fma.rn.f64 	%fd33, %fd31, %fd32, %fd30;
	ld.global.f64 	%fd34, [%rd61];
	add.s64 	%rd19, %rd18, %rd15;
	ld.global.f64 	%fd35, [%rd19];
	fma.rn.f64 	%fd36, %fd34, %fd35, %fd33;
	ld.global.f64 	%fd37, [%rd61+8];
	add.s64 	%rd20, %rd19, %rd15;
	ld.global.f64 	%fd38, [%rd20];
	fma.rn.f64 	%fd39, %fd37, %fd38, %fd36;
	ld.global.f64 	%fd40, [%rd61+16];
	add.s64 	%rd21, %rd20, %rd15;
	ld.global.f64 	%fd41, [%rd21];
	fma.rn.f64 	%fd42, %fd40, %fd41, %fd39;
	ld.global.f64 	%fd43, [%rd61+24];
	add.s64 	%rd22, %rd21, %rd15;
	ld.global.f64 	%fd44, [%rd22];
	fma.rn.f64 	%fd98, %fd43, %fd44, %fd42;
	add.s32 	%r52, %r52, 8;
	add.s32 	%r51, %r51, %r7;
	add.s64 	%rd61, %rd61, 64;
	setp.ne.s32 	%p6, %r52, 0;
	@%p6 bra 	$L__BB1_4;
$L__BB1_5:
	setp.eq.s32 	%p7, %r4, 0;
	@%p7 bra 	$L__BB1_13;
	and.b32  	%r13, %r22, 3;
	setp.lt.u32 	%p8, %r4, 4;
	@%p8 bra 	$L__BB1_8;
	add.s32 	%r32, %r54, %r3;
	mul.wide.u32 	%rd23, %r32, 8;
	add.s64 	%rd24, %rd2, %rd23;
	ld.global.f64 	%fd46, [%rd24];
	mad.lo.s32 	%r33, %r54, %r23, %r2;
	mul.wide.s32 	%rd25, %r33, 8;
	add.s64 	%rd26, %rd1, %rd25;
	ld.global.f64 	%fd47, [%rd26];
	fma.rn.f64 	%fd48, %fd46, %fd47, %fd98;
	cvt.u64.u32 	%rd27, %r3;
	cvt.u64.u32 	%rd28, %r54;
	add.s64 	%rd29, %rd28, %rd27;
	shl.b64 	%rd30, %rd29, 3;
	add.s64 	%rd31, %rd2, %rd30;
	ld.global.f64 	%fd49, [%rd31+8];
	mul.wide.s32 	%rd32, %r23, 8;
	add.s64 	%rd33, %rd26, %rd32;
	ld.global.f64 	%fd50, [%rd33];
	fma.rn.f64 	%fd51, %fd49, %fd50, %fd48;
	ld.global.f64 	%fd52, [%rd31+16];
	add.s64 	%rd34, %rd33, %rd32;
	ld.global.f64 	%fd53, [%rd34];
	fma.rn.f64 	%fd54, %fd52, %fd53, %fd51;
	ld.global.f64 	%fd55, [%rd31+24];
	add.s64 	%rd35, %rd34, %rd32;
	ld.global.f64 	%fd56, [%rd35];
	fma.rn.f64 	%fd98, %fd55, %fd56, %fd54;
	add.s32 	%r54, %r54, 4;
$L__BB1_8:
	setp.eq.s32 	%p9, %r13, 0;
	@%p9 bra 	$L__BB1_13;
	setp.eq.s32 	%p10, %r13, 1;
	@%p10 bra 	$L__BB1_11;
	add.s32 	%r34, %r54, %r3;
	mul.wide.u32 	%rd36, %r34, 8;
	add.s64 	%rd37, %rd2, %rd36;
	ld.global.f64 	%fd58, [%rd37];
	mad.lo.s32 	%r35, %r54, %r23, %r2;
	mul.wide.s32 	%rd38, %r35, 8;
	add.s64 	%rd39, %rd1, %rd38;
	ld.global.f64 	%fd59, [%rd39];
	fma.rn.f64 	%fd60, %fd58, %fd59, %fd98;
	cvt.u64.u32 	%rd40, %r3;
	cvt.u64.u32 	%rd41, %r54;
	add.s64 	%rd42, %rd41, %rd40;
	shl.b64 	%rd43, %rd42, 3;
	add.s64 	%rd44, %rd2, %rd43;
	ld.global.f64 	%fd61, [%rd44+8];
	mul.wide.s32 	%rd45, %r23, 8;
	add.s64 	%rd46, %rd39, %rd45;
	ld.global.f64 	%fd62, [%rd46];
	fma.rn.f64 	%fd98, %fd61, %fd62, %fd60;
	add.s32 	%r54, %r54, 2;
$L__BB1_11:
	and.b32  	%r36, %r22, 1;
	setp.eq.b32 	%p11, %r36, 1;
	not.pred 	%p12, %p11;
	@%p12 bra 	$L__BB1_13;
	add.s32 	%r37, %r54, %r3;
	mul.wide.u32 	%rd47, %r37, 8;
	add.s64 	%rd48, %rd2, %rd47;
	ld.global.f64 	%fd63, [%rd48];
	mad.lo.s32 	%r38, %r54, %r23, %r2;
	mul.wide.s32 	%rd49, %r38, 8;
	add.s64 	%rd50, %rd1, %rd49;
	ld.global.f64 	%fd64, [%rd50];
	fma.rn.f64 	%fd98, %fd63, %fd64, %fd98;
$L__BB1_13:
	ld.param.u64 	%rd60, [_Z14forward_layer2PdS_S_S_S_iii_param_1];
	cvta.to.global.u64 	%rd51, %rd8;
	mul.wide.s32 	%rd52, %r2, 8;
	add.s64 	%rd53, %rd51, %rd52;
	ld.global.f64 	%fd65, [%rd53];
	add.f64 	%fd13, %fd98, %fd65;
	mad.lo.s32 	%r18, %r23, %r1, %r2;
	cvta.to.global.u64 	%rd54, %rd60;
	mul.wide.s32 	%rd55, %r18, 8;
	add.s64 	%rd56, %rd54, %rd55;
	st.global.f64 	[%rd56], %fd13;
	neg.f64 	%fd66, %fd13;
	fma.rn.f64 	%fd67, %fd13, 0dBFF71547652B82FE, 0d4338000000000000;
	{
	.reg .b32 %temp; 
	mov.b64 	{%r19, %temp}, %fd67;
	}
	mov.f64 	%fd68, 0dC338000000000000;
	add.rn.f64 	%fd69, %fd67, %fd68;
	fma.rn.f64 	%fd70, %fd69, 0dBFE62E42FEFA39EF, %fd66;
	fma.rn.f64 	%fd71, %fd69, 0dBC7ABC9E3B39803F, %fd70;
	fma.rn.f64 	%fd72, %fd71, 0d3E5ADE1569CE2BDF, 0d3E928AF3FCA213EA;
	fma.rn.f64 	%fd73, %fd72, %fd71, 0d3EC71DEE62401315;
	fma.rn.f64 	%fd74, %fd73, %fd71, 0d3EFA01997C89EB71;
	fma.rn.f64 	%fd75, %fd74, %fd71, 0d3F2A01A014761F65;
	fma.rn.f64 	%fd76, %fd75, %fd71, 0d3F56C16C1852B7AF;
	fma.rn.f64 	%fd77, %fd76, %fd71, 0d3F81111111122322;
	fma.rn.f64 	%fd78, %fd77, %fd71, 0d3FA55555555502A1;
	fma.rn.f64 	%fd79, %fd78, %fd71, 0d3FC5555555555511;
	fma.rn.f64 	%fd80, %fd79, %fd71, 0d3FE000000000000B;
	fma.rn.f64 	%fd81, %fd80, %fd71, 0d3FF0000000000000;
	fma.rn.f64 	%fd82, %fd81, %fd71, 0d3FF0000000000000;
	{
	.reg .b32 %temp; 
	mov.b64 	{%r20, %temp}, %fd82;
	}
	{
	.reg .b32 %temp; 
	mov.b64 	{%temp, %r21}, %fd82;
	}
	shl.b32 	%r39, %r19, 20;
	add.s32 	%r40, %r39, %r21;
	mov.b64 	%fd99, {%r20, %r40};
	{
	.reg .b32 %temp; 
	mov.b64 	{%temp, %r41}, %fd66;
	}
	mov.b32 	%f2, %r41;
	abs.f32 	%f1, %f2;
	setp.lt.f32 	%p13, %f1, 0f4086232B;
	@%p13 bra 	$L__BB1_16;
	setp.gt.f64 	%p14, %fd13, 0d0000000000000000;
	mov.f64 	%fd83, 0d7FF0000000000000;
	sub.f64 	%fd84, %fd83, %fd13;
	selp.f64 	%fd99, 0d0000000000000000, %fd84, %p14;
	setp.geu.f32 	%p15, %f1, 0f40874800;
	@%p15 bra 	$L__BB1_16;
	shr.u32 	%r42, %r19, 31;
	add.s32 	%r43, %r19, %r42;
	shr.s32 	%r44, %r43, 1;
	shl.b32 	%r45, %r44, 20;
	add.s32 	%r46, %r21, %r45;
	mov.b64 	%fd85, {%r20, %r46};
	sub.s32 	%r47, %r19, %r44;
	shl.b32 	%r48, %r47, 20;
	add.s32 	%r49, %r48, 1072693248;
	mov.b32 	%r50, 0;
	mov.b64 	%fd86, {%r50, %r49};
	mul.f64 	%fd99, %fd86, %fd85;
$L__BB1_16:
	add.f64 	%fd87, %fd99, 0d3FF0000000000000;
	rcp.rn.f64 	%fd88, %fd87;
	min.f64 	%fd89, %fd88, 0d3FEFFFFFFFF24190;
	max.f64 	%fd90, %fd89, 0d3DDB7CDFD9D7BDBB;
	cvta.to.global.u64 	%rd57, %rd7;
	add.s64 	%rd59, %rd57, %rd55;
	st.global.f64 	[%rd59], %fd90;
$L__BB1_17:
	ret;

}
	// .globl	_Z9backward1PdS_S_S_S_S_S_ii
.visible .entry _Z9backward1PdS_S_S_S_S_S_ii(
	.param .u64 .ptr .align 1 _Z9backward1PdS_S_S_S_S_S_ii_param_0,
	.param .u64 .ptr .align 1 _Z9backward1PdS_S_S_S_S_S_ii_param_1,
	.param .u64 .ptr .align 1 _Z9backward1PdS_S_S_S_S_S_ii_param_2,
	.param .u64 .ptr .align 1 _Z9backward1PdS_S_S_S_S_S_ii_param_3,
	.param .u64 .ptr .align 1 _Z9backward1PdS_S_S_S_S_S_ii_param_4,
	.param .u64 .ptr .align 1 _Z9backward1PdS_S_S_S_S_S_ii_param_5,
	.param .u64 .ptr .align 1 _Z9backward1PdS_S_S_S_S_S_ii_param_6,
	.param .u32 _Z9backward1PdS_S_S_S_S_S_ii_param_7,
	.param .u32 _Z9backward1PdS_S_S_S_S_S_ii_param_8
)
{
	.reg .pred 	%p<15>;
	.reg .b32 	%r<83>;
	.reg .b32 	%f<3>;
	.reg .b64 	%rd<25>;
	.reg .b64 	%fd<142>;

	ld.param.u64 	%rd4, [_Z9backward1PdS_S_S_S_S_S_ii_param_0];
	ld.param.u64 	%rd5, [_Z9backward1PdS_S_S_S_S_S_ii_param_1];
	ld.param.u64 	%rd6, [_Z9backward1PdS_S_S_S_S_S_ii_param_2];
	ld.param.u64 	%rd7, [_Z9backward1PdS_S_S_S_S_S_ii_param_3];
	ld.param.u64 	%rd8, [_Z9backward1PdS_S_S_S_S_S_ii_param_4];
	ld.param.u64 	%rd9, [_Z9backward1PdS_S_S_S_S_S_ii_param_5];
	ld.param.u64 	%rd10, [_Z9backward1PdS_S_S_S_S_S_ii_param_6];
	ld.param.u32 	%r28, [_Z9backward1PdS_S_S_S_S_S_ii_param_7];
	ld.param.u32 	%r27, [_Z9backward1PdS_S_S_S_S_S_ii_param_8];
	mov.u32 	%r29, %ctaid.y;
	mov.u32 	%r30, %ntid.y;
	mov.u32 	%r31, %tid.y;
	mad.lo.s32 	%r1, %r29, %r30, %r31;
	mov.u32 	%r32, %ctaid.x;
	mov.u32 	%r33, %ntid.x;
	mov.u32 	%r34, %tid.x;
	mad.lo.s32 	%r2, %r32, %r33, %r34;
	setp.ge.s32 	%p1, %r1, %r28;
	setp.ge.s32 	%p2, %r2, %r27;
	or.pred  	%p3, %p1, %p2;
	@%p3 bra 	$L__BB2_19;
	cvta.to.global.u64 	%rd11, %rd8;
	cvta.to.global.u64 	%rd12, %rd10;
	mad.lo.s32 	%r3, %r27, %r1, %r2;
	mul.wide.s32 	%rd13, %r3, 8;
	add.s64 	%rd1, %rd11, %rd13;
	ld.global.f64 	%fd1, [%rd1];
	add.s64 	%rd2, %rd12, %rd13;
	ld.global.f64 	%fd26, [%rd2];
	max.f64 	%fd27, %fd26, 0d3DDB7CDFD9D7BDBB;
	min.f64 	%fd2, %fd27, 0d3FEFFFFFFFF24190;
	{
	.reg .b32 %temp; 
	mov.b64 	{%temp, %r75}, %fd2;
	}
	{
	.reg .b32 %temp; 
	mov.b64 	{%r76, %temp}, %fd2;
	}
	setp.gt.s32 	%p4, %r75, 1048575;
	mov.b32 	%r77, -1023;
	mov.f64 	%fd135, %fd2;
	@%p4 bra 	$L__BB2_3;
	mul.f64 	%fd135, %fd2, 0d4350000000000000;
	{
	.reg .b32 %temp; 
	mov.b64 	{%temp, %r75}, %fd135;
	}
	{
	.reg .b32 %temp; 
	mov.b64 	{%r76, %temp}, %fd135;
	}
	mov.b32 	%r77, -1077;
$L__BB2_3:
	add.s32 	%r37, %r75, -1;
	setp.gt.u32 	%p5, %r37, 2146435070;
	@%p5 bra 	$L__BB2_7;
	shr.u32 	%r40, %r75, 20;
	add.s32 	%r78, %r77, %r40;
	and.b32  	%r41, %r75, 1048575;
	or.b32  	%r42, %r41, 1072693248;
	mov.b64 	%fd136, {%r76, %r42};
	setp.lt.u32 	%p7, %r42, 1073127583;
	@%p7 bra 	$L__BB2_6;
	{
	.reg .b32 %temp; 
	mov.b64 	{%r43, %temp}, %fd136;
	}
	{
	.reg .b32 %temp; 
	mov.b64 	{%temp, %r44}, %fd136;
	}
	add.s32 	%r45, %r44, -1048576;
	mov.b64 	%fd136, {%r43, %r45};
	add.s32 	%r78, %r78, 1;
$L__BB2_6:
	add.f64 	%fd29, %fd136, 0dBFF0000000000000;
	add.f64 	%fd30, %fd136, 0d3FF0000000000000;
	rcp.approx.ftz.f64 	%fd31, %fd30;
	neg.f64 	%fd32, %fd30;
	fma.rn.f64 	%fd33, %fd32, %fd31, 0d3FF0000000000000;
	fma.rn.f64 	%fd34, %fd33, %fd33, %fd33;
	fma.rn.f64 	%fd35, %fd34, %fd31, %fd31;
	mul.f64 	%fd36, %fd29, %fd35;
	fma.rn.f64 	%fd37, %fd29, %fd35, %fd36;
	mul.f64 	%fd38, %fd37, %fd37;
	fma.rn.f64 	%fd39, %fd38, 0d3EB1380B3AE80F1E, 0d3ED0EE258B7A8B04;
	fma.rn.f64 	%fd40, %fd39, %fd38, 0d3EF3B2669F02676F;
	fma.rn.f64 	%fd41, %fd40, %fd38, 0d3F1745CBA9AB0956;
	fma.rn.f64 	%fd42, %fd41, %fd38, 0d3F3C71C72D1B5154;
	fma.rn.f64 	%fd43, %fd42, %fd38, 0d3F624924923BE72D;
	fma.rn.f64 	%fd44, %fd43, %fd38, 0d3F8999999999A3C4;
	fma.rn.f64 	%fd45, %fd44, %fd38, 0d3FB5555555555554;
	sub.f64 	%fd46, %fd29, %fd37;
	add.f64 	%fd47, %fd46, %fd46;
	neg.f64 	%fd48, %fd37;
	fma.rn.f64 	%fd49, %fd48, %fd29, %fd47;
	mul.f64 	%fd50, %fd35, %fd49;
	mul.f64 	%fd51, %fd38, %fd45;
	fma.rn.f64 	%fd52, %fd51, %fd37, %fd50;
	xor.b32  	%r46, %r78, -2147483648;
	mov.b32 	%r47, 1127219200;
	mov.b64 	%fd53, {%r46, %r47};
	mov.b32 	%r48, -2147483648;
	mov.b64 	%fd54, {%r48, %r47};
	sub.f64 	%fd55, %fd53, %fd54;
	fma.rn.f64 	%fd56, %fd55, 0d3FE62E42FEFA39EF, %fd37;
	fma.rn.f64 	%fd57, %fd55, 0dBFE62E42FEFA39EF, %fd56;
	sub.f64 	%fd58, %fd57, %fd37;
	sub.f64 	%fd59, %fd52, %fd58;
	fma.rn.f64 	%fd60, %fd55, 0d3C7ABC9E3B39803F, %fd59;
	add.f64 	%fd137, %fd56, %fd60;
	bra.uni 	$L__BB2_8;
$L__BB2_7:
	fma.rn.f64 	%fd28, %fd135, 0d7FF0000000000000, 0d7FF0000000000000;
	{
	.reg .b32 %temp; 
	mov.b64 	{%temp, %r38}, %fd135;
	}
	and.b32  	%r39, %r38, 2147483647;
	setp.eq.s32 	%p6, %r39, 0;
	selp.f64 	%fd137, 0dFFF0000000000000, %fd28, %p6;
$L__BB2_8:
	mul.f64 	%fd11, %fd1, %fd137;
	mov.f64 	%fd61, 0d3FF0000000000000;
	sub.f64 	%fd138, %fd61, %fd2;
	{
	.reg .b32 %temp; 
	mov.b64 	{%temp, %r79}, %fd138;
	}
	{
	.reg .b32 %temp; 
	mov.b64 	{%r80, %temp}, %fd138;
	}
	setp.gt.s32 	%p8, %r79, 1048575;
	mov.b32 	%r81, -1023;
	@%p8 bra 	$L__BB2_10;
	mul.f64 	%fd138, %fd138, 0d4350000000000000;
	{
	.reg .b32 %temp; 
	mov.b64 	{%temp, %r79}, %fd138;
	}
	{
	.reg .b32 %temp; 
	mov.b64 	{%r80, %temp}, %fd138;
	}
	mov.b32 	%r81, -1077;
$L__BB2_10:
	add.s32 	%r51, %r79, -1;
	setp.gt.u32 	%p9, %r51, 2146435070;
	@%p9 bra 	$L__BB2_14;
	shr.u32 	%r54, %r79, 20;
	add.s32 	%r82, %r81, %r54;
	and.b32  	%r55, %r79, 1048575;
	or.b32  	%r56, %r55, 1072693248;
	mov.b64 	%fd139, {%r80, %r56};
	setp.lt.u32 	%p11, %r56, 1073127583;
	@%p11 bra 	$L__BB2_13;
	{
	.reg .b32 %temp; 
	mov.b64 	{%r57, %temp}, %fd139;
	}
	{
	.reg .b32 %temp; 
	mov.b64 	{%temp, %r58}, %fd139;
	}
	add.s32 	%r59, %r58, -1048576;
	mov.b64 	%fd139, {%r57, %r59};
	add.s32 	%r82, %r82, 1;
$L__BB2_13:
	add.f64 	%fd63, %fd139, 0dBFF0000000000000;
	add.f64 	%fd64, %fd139, 0d3FF0000000000000;
	rcp.approx.ftz.f64 	%fd65, %fd64;
	neg.f64 	%fd66, %fd64;
	fma.rn.f64 	%fd67, %fd66, %fd65, 0d3FF0000000000000;
	fma.rn.f64 	%fd68, %fd67, %fd67, %fd67;
	fma.rn.f64 	%fd69, %fd68, %fd65, %fd65;
	mul.f64 	%fd70, %fd63, %fd69;
	fma.rn.f64 	%fd71, %fd63, %fd69, %fd70;
	mul.f64 	%fd72, %fd71, %fd71;
	fma.rn.f64 	%fd73, %fd72, 0d3EB1380B3AE80F1E, 0d3ED0EE258B7A8B04;
	fma.rn.f64 	%fd74, %fd73, %fd72, 0d3EF3B2669F02676F;
	fma.rn.f64 	%fd75, %fd74, %fd72, 0d3F1745CBA9AB0956;
	fma.rn.f64 	%fd76, %fd75, %fd72, 0d3F3C71C72D1B5154;
	fma.rn.f64 	%fd77, %fd76, %fd72, 0d3F624924923BE72D;
	fma.rn.f64 	%fd78, %fd77, %fd72, 0d3F8999999999A3C4;
	fma.rn.f64 	%fd79, %fd78, %fd72, 0d3FB5555555555554;
	sub.f64 	%fd80, %fd63, %fd71;
	add.f64 	%fd81, %fd80, %fd80;
	neg.f64 	%fd82, %fd71;
	fma.rn.f64 	%fd83, %fd82, %fd63, %fd81;
	mul.f64 	%fd84, %fd69, %fd83;
	mul.f64 	%fd85, %fd72, %fd79;
	fma.rn.f64 	%fd86, %fd85, %fd71, %fd84;
	xor.b32  	%r60, %r82, -2147483648;
	mov.b32 	%r61, 1127219200;
	mov.b64 	%fd87, {%r60, %r61};
	mov.b32 	%r62, -2147483648;
	mov.b64 	%fd88, {%r62, %r61};
	sub.f64 	%fd89, %fd87, %fd88;
	fma.rn.f64 	%fd90, %fd89, 0d3FE62E42FEFA39EF, %fd71;
	fma.rn.f64 	%fd91, %fd89, 0dBFE62E42FEFA39EF, %fd90;
	sub.f64 	%fd92, %fd91, %fd71;
	sub.f64 	%fd93, %fd86, %fd92;
	fma.rn.f64 	%fd94, %fd89, 0d3C7ABC9E3B39803F, %fd93;
	add.f64 	%fd140, %fd90, %fd94;
	bra.uni 	$L__BB2_15;
$L__BB2_14:
	fma.rn.f64 	%fd62, %fd138, 0d7FF0000000000000, 0d7FF0000000000000;
	{
	.reg .b32 %temp; 
	mov.b64 	{%temp, %r52}, %fd138;
	}
	and.b32  	%r53, %r52, 2147483647;
	setp.eq.s32 	%p10, %r53, 0;
	selp.f64 	%fd140, 0dFFF0000000000000, %fd62, %p10;
$L__BB2_15:
	mov.f64 	%fd95, 0d3FF0000000000000;
	sub.f64 	%fd96, %fd95, %fd1;
	fma.rn.f64 	%fd97, %fd96, %fd140, %fd11;
	neg.f64 	%fd98, %fd97;
	cvta.to.global.u64 	%rd14, %rd4;
	add.s64 	%rd16, %rd14, %rd13;
	st.global.f64 	[%rd16], %fd98;
	ld.global.f64 	%fd99, [%rd1];
	ld.global.f64 	%fd100, [%rd2];
	div.rn.f64 	%fd101, %fd99, %fd100;
	sub.f64 	%fd102, %fd95, %fd99;
	sub.f64 	%fd103, %fd95, %fd100;
	div.rn.f64 	%fd104, %fd102, %fd103;
	sub.f64 	%fd105, %fd101, %fd104;
	neg.f64 	%fd106, %fd105;
	cvta.to.global.u64 	%rd17, %rd5;
	add.s64 	%rd3, %rd17, %rd13;
	st.global.f64 	[%rd3], %fd106;
	cvta.to.global.u64 	%rd18, %rd9;
	add.s64 	%rd19, %rd18, %rd13;
	ld.global.f64 	%fd21, [%rd19];
	neg.f64 	%fd107, %fd21;
	fma.rn.f64 	%fd108, %fd21, 0dBFF71547652B82FE, 0d4338000000000000;
	{
	.reg .b32 %temp; 
	mov.b64 	{%r24, %temp}, %fd108;
	}
	mov.f64 	%fd109, 0dC338000000000000;
	add.rn.f64 	%fd110, %fd108, %fd109;
	fma.rn.f64 	%fd111, %fd110, 0dBFE62E42FEFA39EF, %fd107;
	fma.rn.f64 	%fd112, %fd110, 0dBC7ABC9E3B39803F, %fd111;
	fma.rn.f64 	%fd113, %fd112, 0d3E5ADE1569CE2BDF, 0d3E928AF3FCA213EA;
	fma.rn.f64 	%fd114, %fd113, %fd112, 0d3EC71DEE62401315;
	fma.rn.f64 	%fd115, %fd114, %fd112, 0d3EFA01997C89EB71;
	fma.rn.f64 	%fd116, %fd115, %fd112, 0d3F2A01A014761F65;
	fma.rn.f64 	%fd117, %fd116, %fd112, 0d3F56C16C1852B7AF;
	fma.rn.f64 	%fd118, %fd117, %fd112, 0d3F81111111122322;
	fma.rn.f64 	%fd119, %fd118, %fd112, 0d3FA55555555502A1;
	fma.rn.f64 	%fd120, %fd119, %fd112, 0d3FC5555555555511;
	fma.rn.f64 	%fd121, %fd120, %fd112, 0d3FE000000000000B;
	fma.rn.f64 	%fd122, %fd121, %fd112, 0d3FF0000000000000;
	fma.rn.f64 	%fd123, %fd122, %fd112, 0d3FF0000000000000;
	{
	.reg .b32 %temp; 
	mov.b64 	{%r25, %temp}, %fd123;
	}
	{
	.reg .b32 %temp; 
	mov.b64 	{%temp, %r26}, %fd123;
	}
	shl.b32 	%r63, %r24, 20;
	add.s32 	%r64, %r63, %r26;
	mov.b64 	%fd141, {%r25, %r64};
	{
	.reg .b32 %temp; 
	mov.b64 	{%temp, %r65}, %fd107;
	}
	mov.b32 	%f2, %r65;
	abs.f32 	%f1, %f2;
	setp.lt.f32 	%p12, %f1, 0f4086232B;
	@%p12 bra 	$L__BB2_18;
	setp.gt.f64 	%p13, %fd21, 0d0000000000000000;
	mov.f64 	%fd124, 0d7FF0000000000000;
	sub.f64 	%fd125, %fd124, %fd21;
	selp.f64 	%fd141, 0d0000000000000000, %fd125, %p13;
	setp.geu.f32 	%p14, %f1, 0f40874800;
	@%p14 bra 	$L__BB2_18;
	shr.u32 	%r66, %r24, 31;
	add.s32 	%r67, %r24, %r66;
	shr.s32 	%r68, %r67, 1;
	shl.b32 	%r69, %r68, 20;
	add.s32 	%r70, %r26, %r69;
	mov.b64 	%fd126, {%r25, %r70};
	sub.s32 	%r71, %r24, %r68;
	shl.b32 	%r72, %r71, 20;
	add.s32 	%r73, %r72, 1072693248;
	mov.b32 	%r74, 0;
	mov.b64 	%fd127, {%r74, %r73};
	mul.f64 	%fd141, %fd127, %fd126;
$L__BB2_18:
	add.f64 	%fd128, %fd141, 0d3FF0000000000000;
	rcp.rn.f64 	%fd129, %fd128;
	mov.f64 	%fd130, 0d3FF0000000000000;
	sub.f64 	%fd131, %fd130, %fd129;
	mul.f64 	%fd132, %fd129, %fd131;
	cvta.to.global.u64 	%rd20, %rd6;
	add.s64 	%rd22, %rd20, %rd13;
	st.global.f64 	[%rd22], %fd132;
	ld.global.f64 	%fd133, [%rd3];
	mul.f64 	%fd134, %fd133, %fd132;
	cvta.to.global.u64 	%rd23, %rd7;
	add.s64 	%rd24, %rd23, %rd13;
	st.global.f64 	[%rd24], %fd134;
$L__BB2_19:
	ret;

}
	// .globl	_Z9backward2PdS_S_S_S_S_S_S_S_S_iii
.visible .entry _Z9backward2PdS_S_S_S_S_S_S_S_S_iii(
	.param .u64 .ptr .align 1 _Z9backward2PdS_S_S_S_S_S_S_S_S_iii_param_0,
	.param .u64 .ptr .align 1 _Z9backward2PdS_S_S_S_S_S_S_S_S_iii_param_1,
	.param .u64 .ptr .align 1 _Z9backward2PdS_S_S_S_S_S_S_S_S_iii_param_2,
	.param .u64 .ptr .align 1 _Z9backward2PdS_S_S_S_S_S_S_S_S_iii_param_3,
	.param .u64 .ptr .align 1 _Z9backward2PdS_S_S_S_S_S_S_S_S_iii_param_4,
	.param .u64 .ptr .align 1 _Z9backward2PdS_S_S_S_S_S_S_S_S_iii_param_5,
	.param .u64 .ptr .align 1 _Z9backward2PdS_S_S_S_S_S_S_S_S_iii_param_6,
	.param .u64 .ptr .align 1 _Z9backward2PdS_S_S_S_S_S_S_S_S_iii_param_7,
	.param .u64 .ptr .align 1 _Z9backward2PdS_S_S_S_S_S_S_S_S_iii_param_8,
	.param .u64 .ptr .align 1 _Z9backward2PdS_S_S_S_S_S_S_S_S_iii_param_9,
	.param .u32 _Z9backward2PdS_S_S_S_S_S_S_S_S_iii_param_10,
	.param .u32 _Z9backward2PdS_S_S_S_S_S_S_S_S_iii_param_11,
	.param .u32 _Z9backward2PdS_S_S_S_S_S_S_S_S_iii_param_12
)
{
	.reg .pred 	%p<14>;
	.reg .b32 	%r<45>;
	.reg .b64 	%rd<80>;
	.reg .b64 	%fd<56>;

	ld.param.u64 	%rd8, [_Z9backward2PdS_S_S_S_S_S_S_S_S_iii_param_1];
	ld.param.u64 	%rd10, [_Z9backward2PdS_S_S_S_S_S_S_S_S_iii_param_3];
	ld.param.u64 	%rd15, [_Z9backward2PdS_S_S_S_S_S_S_S_S_iii_param_4];
	ld.param.u64 	%rd16, [_Z9backward2PdS_S_S_S_S_S_S_S_S_iii_param_5];
	ld.param.u64 	%rd11, [_Z9backward2PdS_S_S_S_S_S_S_S_S_iii_param_6];
	ld.param.u64 	%rd14, [_Z9backward2PdS_S_S_S_S_S_S_S_S_iii_param_9];
	ld.param.u32 	%r23, [_Z9backward2PdS_S_S_S_S_S_S_S_S_iii_param_10];
	ld.param.u32 	%r21, [_Z9backward2PdS_S_S_S_S_S_S_S_S_iii_param_11];
	ld.param.u32 	%r22, [_Z9backward2PdS_S_S_S_S_S_S_S_S_iii_param_12];
	cvta.to.global.u64 	%rd1, %rd15;
	cvta.to.global.u64 	%rd2, %rd16;
	mov.u32 	%r24, %ctaid.y;
	mov.u32 	%r25, %ntid.y;
	mov.u32 	%r26, %tid.y;
	mad.lo.s32 	%r1, %r24, %r25, %r26;
	mov.u32 	%r27, %ctaid.x;
	mov.u32 	%r28, %ntid.x;
	mul.lo.s32 	%r2, %r27, %r28;
	mov.u32 	%r3, %tid.x;
	add.s32 	%r4, %r2, %r3;
	setp.ge.s32 	%p1, %r1, %r23;
	setp.ge.s32 	%p2, %r4, %r22;
	or.pred  	%p3, %p1, %p2;
	@%p3 bra 	$L__BB3_13;
	ld.param.u64 	%rd78, [_Z9backward2PdS_S_S_S_S_S_S_S_S_iii_param_8];
	ld.param.u64 	%rd77, [_Z9backward2PdS_S_S_S_S_S_S_S_S_iii_param_7];
	ld.param.u64 	%rd76, [_Z9backward2PdS_S_S_S_S_S_S_S_S_iii_param_2];
	ld.param.u64 	%rd75, [_Z9backward2PdS_S_S_S_S_S_S_S_S_iii_param_0];
	cvta.to.global.u64 	%rd17, %rd10;
	cvta.to.global.u64 	%rd18, %rd14;
	cvta.to.global.u64 	%rd19, %rd77;
	cvta.to.global.u64 	%rd20, %rd75;
	cvta.to.global.u64 	%rd21, %rd78;
	cvta.to.global.u64 	%rd22, %rd8;
	cvta.to.global.u64 	%rd23, %rd11;
	cvta.to.global.u64 	%rd24, %rd76;
	mul.wide.u32 	%rd25, %r1, 8;
	add.s64 	%rd26, %rd18, %rd25;
	ld.global.f64 	%fd1, [%rd26];
	mad.lo.s32 	%r29, %r22, %r1, %r4;
	mul.wide.s32 	%rd27, %r29, 8;
	add.s64 	%rd28, %rd19, %rd27;
	ld.global.f64 	%fd2, [%rd28];
	mul.f64 	%fd3, %fd1, %fd2;
	add.s64 	%rd29, %rd20, %rd27;
	st.global.f64 	[%rd29], %fd3;
	ld.global.f64 	%fd4, [%rd26];
	mul.wide.s32 	%rd30, %r4, 8;
	add.s64 	%rd31, %rd21, %rd30;
	ld.global.f64 	%fd5, [%rd31];
	mul.f64 	%fd6, %fd4, %fd5;
	add.s64 	%rd32, %rd22, %rd27;
	st.global.f64 	[%rd32], %fd6;
	add.s64 	%rd33, %rd23, %rd27;
	ld.global.f64 	%fd7, [%rd33];
	setp.gt.f64 	%p4, %fd7, 0d0000000000000000;
	selp.f64 	%fd8, 0d3FF0000000000000, 0d0000000000000000, %p4;
	add.s64 	%rd34, %rd24, %rd27;
	st.global.f64 	[%rd34], %fd8;
	ld.global.f64 	%fd9, [%rd32];
	mul.f64 	%fd10, %fd9, %fd8;
	add.s64 	%rd3, %rd17, %rd27;
	st.global.f64 	[%rd3], %fd10;
	setp.lt.s32 	%p5, %r21, 1;
	@%p5 bra 	$L__BB3_13;
	mul.lo.s32 	%r5, %r21, %r1;
	and.b32  	%r6, %r21, 7;
	setp.lt.u32 	%p6, %r21, 8;
	mov.b32 	%r43, 0;
	@%p6 bra 	$L__BB3_5;
	and.b32  	%r43, %r21, 2147483640;
	neg.s32 	%r41, %r43;
	mul.lo.s32 	%r31, %r22, %r21;
	mad.lo.s32 	%r32, %r31, %r1, %r3;
	add.s32 	%r40, %r32, %r2;
	shl.b32 	%r10, %r22, 3;
	mul.wide.u32 	%rd35, %r5, 8;
	add.s64 	%rd36, %rd35, %rd2;
	add.s64 	%rd79, %rd36, 32;
	mul.wide.s32 	%rd39, %r22, 8;
$L__BB3_4:
	.pragma "nounroll";
	ld.global.f64 	%fd11, [%rd79+-32];
	ld.global.f64 	%fd12, [%rd3];
	mul.f64 	%fd13, %fd11, %fd12;
	mul.wide.s32 	%rd37, %r40, 8;
	add.s64 	%rd38, %rd1, %rd37;
	st.global.f64 	[%rd38], %fd13;
	ld.global.f64 	%fd14, [%rd79+-24];
	ld.global.f64 	%fd15, [%rd3];
	mul.f64 	%fd16, %fd14, %fd15;
	add.s64 	%rd40, %rd38, %rd39;
	st.global.f64 	[%rd40], %fd16;
	ld.global.f64 	%fd17, [%rd79+-16];
	ld.global.f64 	%fd18, [%rd3];
	mul.f64 	%fd19, %fd17, %fd18;
	add.s64 	%rd41, %rd40, %rd39;
	st.global.f64 	[%rd41], %fd19;
	ld.global.f64 	%fd20, [%rd79+-8];
	ld.global.f64 	%fd21, [%rd3];
	mul.f64 	%fd22, %fd20, %fd21;
	add.s64 	%rd42, %rd41, %rd39;
	st.global.f64 	[%rd42], %fd22;
	ld.global.f64 	%fd23, [%rd79];
	ld.global.f64 	%fd24, [%rd3];
	mul.f64 	%fd25, %fd23, %fd24;
	add.s64 	%rd43, %rd42, %rd39;
	st.global.f64 	[%rd43], %fd25;
	ld.global.f64 	%fd26, [%rd79+8];
	ld.global.f64 	%fd27, [%rd3];
	mul.f64 	%fd28, %fd26, %fd27;
	add.s64 	%rd44, %rd43, %rd39;
	st.global.f64 	[%rd44], %fd28;
	ld.global.f64 	%fd29, [%rd79+16];
	ld.global.f64 	%fd30, [%rd3];
	mul.f64 	%fd31, %fd29, %fd30;
	add.s64 	%rd45, %rd44, %rd39;
	st.global.f64 	[%rd45], %fd31;
	ld.global.f64 	%fd32, [%rd79+24];
	ld.global.f64 	%fd33, [%rd3];
	mul.f64 	%fd34, %fd32, %fd33;
	add.s64 	%rd46, %rd45, %rd39;
	st.global.f64 	[%rd46], %fd34;
	add.s32 	%r41, %r41, 8;
	add.s32 	%r40, %r40, %r10;
	add.s64 	%rd79, %rd79, 64;
	setp.ne.s32 	%p7, %r41, 0;
	@%p7 bra 	$L__BB3_4;
$L__BB3_5:
	setp.eq.s32 	%p8, %r6, 0;
	@%p8 bra 	$L__BB3_13;
	and.b32  	%r16, %r21, 3;
	setp.lt.u32 	%p9, %r6, 4;
	@%p9 bra 	$L__BB3_8;
	add.s32 	%r33, %r43, %r5;
	mul.wide.u32 	%rd47, %r33, 8;
	add.s64 	%rd48, %rd2, %rd47;
	ld.global.f64 	%fd35, [%rd48];
	ld.global.f64 	%fd36, [%rd3];
	mul.f64 	%fd37, %fd35, %fd36;
	mad.lo.s32 	%r34, %r33, %r22, %r4;
	mul.wide.s32 	%rd49, %r34, 8;
	add.s64 	%rd50, %rd1, %rd49;
	st.global.f64 	[%rd50], %fd37;
	cvt.u64.u32 	%rd51, %r5;
	cvt.u64.u32 	%rd52, %r43;
	add.s64 	%rd53, %rd52, %rd51;
	shl.b64 	%rd54, %rd53, 3;
	add.s64 	%rd55, %rd2, %rd54;
	ld.global.f64 	%fd38, [%rd55+8];
	ld.global.f64 	%fd39, [%rd3];
	mul.f64 	%fd40, %fd38, %fd39;
	mul.wide.s32 	%rd56, %r22, 8;
	add.s64 	%rd57, %rd50, %rd56;
	st.global.f64 	[%rd57], %fd40;
	ld.global.f64 	%fd41, [%rd55+16];
	ld.global.f64 	%fd42, [%rd3];
	mul.f64 	%fd43, %fd41, %fd42;
	add.s64 	%rd58, %rd57, %rd56;
	st.global.f64 	[%rd58], %fd43;
	ld.global.f64 	%fd44, [%rd55+24];
	ld.global.f64 	%fd45, [%rd3];
	mul.f64 	%fd46, %fd44, %fd45;
	add.s64 	%rd59, %rd58, %rd56;
	st.global.f64 	[%rd59], %fd46;
	add.s32 	%r43, %r43, 4;
$L__BB3_8:
	setp.eq.s32 	%p10, %r16, 0;
	@%p10 bra 	$L__BB3_13;
	setp.eq.s32 	%p11, %r16, 1;
	@%p11 bra 	$L__BB3_11;
	add.s32 	%r35, %r43, %r5;
	mul.wide.u32 	%rd60, %r35, 8;
	add.s64 	%rd61, %rd2, %rd60;
	ld.global.f64 	%fd47, [%rd61];
	ld.global.f64 	%fd48, [%rd3];
	mul.f64 	%fd49, %fd47, %fd48;
	mad.lo.s32 	%r36, %r35, %r22, %r4;
	mul.wide.s32 	%rd62, %r36, 8;
	add.s64 	%rd63, %rd1, %rd62;
	st.global.f64 	[%rd63], %fd49;
	cvt.u64.u32 	%rd64, %r5;
	cvt.u64.u32 	%rd65, %r43;
	add.s64 	%rd66, %rd65, %rd64;
	shl.b64 	%rd67, %rd66, 3;
	add.s64 	%rd68, %rd2, %rd67;
	ld.global.f64 	%fd50, [%rd68+8];
	ld.global.f64 	%fd51, [%rd3];
	mul.f64 	%fd52, %fd50, %fd51;
	mul.wide.s32 	%rd69, %r22, 8;
	add.s64 	%rd70, %rd63, %rd69;
	st.global.f64 	[%rd70], %fd52;
	add.s32 	%r43, %r43, 2;
$L__BB3_11:
	and.b32  	%r37, %r21, 1;
	setp.eq.b32 	%p12, %r37, 1;
	not.pred 	%p13, %p12;
	@%p13 bra 	$L__BB3_13;
	add.s32 	%r38, %r43, %r5;
	mul.wide.u32 	%rd71, %r38, 8;
	add.s64 	%rd72, %rd2, %rd71;
	ld.global.f64 	%fd53, [%rd72];
	ld.global.f64 	%fd54, [%rd3];
	mul.f64 	%fd55, %fd53, %fd54;
	mad.lo.s32 	%r39, %r38, %r22, %r4;
	mul.wide.s32 	%rd73, %r39, 8;
	add.s64 	%rd74, %rd1, %rd73;
	st.global.f64 	[%rd74], %fd55;
$L__BB3_13:
	ret;

}
	// .globl	_Z9reductionPdS_S_S_S_S_S_S_S_S_iiid
.visible .entry _Z9reductionPdS_S_S_S_S_S_S_S_S_iiid(
	.param .u64 .ptr .align 1 _Z9reductionPdS_S_S_S_S_S_S_S_S_iiid_param_0,
	.param .u64 .ptr .align 1 _Z9reductionPdS_S_S_S_S_S_S_S_S_iiid_param_1,
	.param .u64 .ptr .align 1 _Z9reductionPdS_S_S_S_S_S_S_S_S_iiid_param_2,
	.param .u64 .ptr .align 1 _Z9reductionPdS_S_S_S_S_S_S_S_S_iiid_param_3,
	.param .u64 .ptr .align 1 _Z9reductionPdS_S_S_S_S_S_S_S_S_iiid_param_4,
	.param .u64 .ptr .align 1 _Z9reductionPdS_S_S_S_S_S_S_S_S_iiid_param_5,
	.param .u64 .ptr .align 1 _Z9reductionPdS_S_S_S_S_S_S_S_S_iiid_param_6,
	.param .u64 .ptr .align 1 _Z9reductionPdS_S_S_S_S_S_S_S_S_iiid_param_7,
	.param .u64 .ptr .align 1 _Z9reductionPdS_S_S_S_S_S_S_S_S_iiid_param_8,
	.param .u64 .ptr .align 1 _Z9reductionPdS_S_S_S_S_S_S_S_S_iiid_param_9,
	.param .u32 _Z9reductionPdS_S_S_S_S_S_S_S_S_iiid_param_10,
	.param .u32 _Z9reductionPdS_S_S_S_S_S_S_S_S_iiid_param_11,
	.param .u32 _Z9reductionPdS_S_S_S_S_S_S_S_S_iiid_param_12,
	.param .f64 _Z9reductionPdS_S_S_S_S_S_S_S_S_iiid_param_13
)
{
	.reg .pred 	%p<37>;
	.reg .b32 	%r<101>;
	.reg .b64 	%rd<162>;
	.reg .b64 	%fd<227>;

	ld.param.u64 	%rd16, [_Z9reductionPdS_S_S_S_S_S_S_S_S_iiid_param_0];
	ld.param.u64 	%rd17, [_Z9reductionPdS_S_S_S_S_S_S_S_S_iiid_param_1];
	ld.param.u64 	%rd18, [_Z9reductionPdS_S_S_S_S_S_S_S_S_iiid_param_2];
	ld.param.u64 	%rd19, [_Z9reductionPdS_S_S_S_S_S_S_S_S_iiid_param_5];
	ld.param.u64 	%rd20, [_Z9reductionPdS_S_S_S_S_S_S_S_S_iiid_param_6];
	ld.param.u64 	%rd21, [_Z9reductionPdS_S_S_S_S_S_S_S_S_iiid_param_7];
	ld.param.u32 	%r49, [_Z9reductionPdS_S_S_S_S_S_S_S_S_iiid_param_10];
	ld.param.u32 	%r50, [_Z9reductionPdS_S_S_S_S_S_S_S_S_iiid_param_11];
	ld.param.u32 	%r51, [_Z9reductionPdS_S_S_S_S_S_S_S_S_iiid_param_12];
	ld.param.f64 	%fd2, [_Z9reductionPdS_S_S_S_S_S_S_S_S_iiid_param_13];
	cvta.to.global.u64 	%rd1, %rd19;
	cvta.to.global.u64 	%rd2, %rd18;
	cvta.to.global.u64 	%rd3, %rd17;
	cvta.to.global.u64 	%rd4, %rd16;
	cvta.to.global.u64 	%rd5, %rd21;
	cvta.to.global.u64 	%rd6, %rd20;
	mov.u32 	%r1, %tid.x;
	mov.u32 	%r2, %ctaid.x;
	mov.u32 	%r85, %ntid.x;
	setp.lt.u32 	%p1, %r85, 2;
	@%p1 bra 	$L__BB4_35;
	mad.lo.s32 	%r52, %r51, %r1, %r2;
	mul.wide.s32 	%rd22, %r52, 8;
	add.s64 	%rd7, %rd4, %rd22;
	add.s64 	%rd8, %rd3, %rd22;
	mul.lo.s32 	%r4, %r50, %r1;
	mad.lo.s32 	%r5, %r4, %r51, %r2;
	and.b32  	%r6, %r50, 7;
	and.b32  	%r7, %r50, 3;
	and.b32  	%r8, %r50, 15;
	and.b32  	%r9, %r50, 2147483632;
	and.b32  	%r53, %r50, 2147483640;
	neg.s32 	%r10, %r53;
$L__BB4_2:
	mov.u32 	%r11, %r85;
	shr.u32 	%r85, %r11, 1;
	setp.ge.u32 	%p2, %r1, %r85;
	@%p2 bra 	$L__BB4_34;
	add.s32 	%r13, %r85, %r1;
	setp.lt.u32 	%p3, %r13, 100;
	@%p3 bra 	$L__BB4_20;
	setp.ne.s32 	%p14, %r2, 0;
	@%p14 bra 	$L__BB4_6;
	mul.wide.u32 	%rd73, %r1, 8;
	add.s64 	%rd74, %rd6, %rd73;
	ld.global.f64 	%fd60, [%rd74];
	add.f64 	%fd61, %fd60, 0d0000000000000000;
	st.global.f64 	[%rd74], %fd61;
	add.s64 	%rd75, %rd5, %rd73;
	ld.global.f64 	%fd62, [%rd75];
	add.f64 	%fd63, %fd62, 0d0000000000000000;
	st.global.f64 	[%rd75], %fd63;
$L__BB4_6:
	setp.lt.s32 	%p15, %r50, 1;
	ld.global.f64 	%fd64, [%rd7];
	add.f64 	%fd65, %fd64, 0d0000000000000000;
	st.global.f64 	[%rd7], %fd65;
	ld.global.f64 	%fd66, [%rd8];
	add.f64 	%fd67, %fd66, 0d0000000000000000;
	st.global.f64 	[%rd8], %fd67;
	@%p15 bra 	$L__BB4_34;
	setp.lt.u32 	%p16, %r50, 16;
	mov.b32 	%r91, 0;
	@%p16 bra 	$L__BB4_10;
	mov.b32 	%r86, 0;
$L__BB4_9:
	.pragma "nounroll";
	add.s32 	%r70, %r86, %r4;
	mad.lo.s32 	%r71, %r70, %r51, %r2;
	mul.wide.s32 	%rd76, %r71, 8;
	add.s64 	%rd77, %rd2, %rd76;
	ld.global.f64 	%fd68, [%rd77];
	add.f64 	%fd69, %fd68, 0d0000000000000000;
	st.global.f64 	[%rd77], %fd69;
	mul.wide.s32 	%rd78, %r51, 8;
	add.s64 	%rd79, %rd77, %rd78;
	ld.global.f64 	%fd70, [%rd79];
	add.f64 	%fd71, %fd70, 0d0000000000000000;
	st.global.f64 	[%rd79], %fd71;
	add.s64 	%rd80, %rd79, %rd78;
	ld.global.f64 	%fd72, [%rd80];
	add.f64 	%fd73, %fd72, 0d0000000000000000;
	st.global.f64 	[%rd80], %fd73;
	add.s64 	%rd81, %rd80, %rd78;
	ld.global.f64 	%fd74, [%rd81];
	add.f64 	%fd75, %fd74, 0d0000000000000000;
	st.global.f64 	[%rd81], %fd75;
	add.s64 	%rd82, %rd81, %rd78;
	ld.global.f64 	%fd76, [%rd82];
	add.f64 	%fd77, %fd76, 0d0000000000000000;
	st.global.f64 	[%rd82], %fd77;
	add.s64 	%rd83, %rd82, %rd78;
	ld.global.f64 	%fd78, [%rd83];
	add.f64 	%fd79, %fd78, 0d0000000000000000;
	st.global.f64 	[%rd83], %fd79;
	add.s64 	%rd84, %rd83, %rd78;
	ld.global.f64 	%fd80, [%rd84];
	add.f64 	%fd81, %fd80, 0d0000000000000000;
	st.global.f64 	[%rd84], %fd81;
	add.s64 	%rd85, %rd84, %rd78;
	ld.global.f64 	%fd82, [%rd85];
	add.f64 	%fd83, %fd82, 0d0000000000000000;
	st.global.f64 	[%rd85], %fd83;
	add.s64 	%rd86, %rd85, %rd78;
	ld.global.f64 	%fd84, [%rd86];
	add.f64 	%fd85, %fd84, 0d0000000000000000;
	st.global.f64 	[%rd86], %fd85;
	add.s64 	%rd87, %rd86, %rd78;
	ld.global.f64 	%fd86, [%rd87];
	add.f64 	%fd87, %fd86, 0d0000000000000000;
	st.global.f64 	[%rd87], %fd87;
	add.s64 	%rd88, %rd87, %rd78;
	ld.global.f64 	%fd88, [%rd88];
	add.f64 	%fd89, %fd88, 0d0000000000000000;
	st.global.f64 	[%rd88], %fd89;
	add.s64 	%rd89, %rd88, %rd78;
	ld.global.f64 	%fd90, [%rd89];
	add.f64 	%fd91, %fd90, 0d0000000000000000;
	st.global.f64 	[%rd89], %fd91;
	add.s64 	%rd90, %rd89, %rd78;
	ld.global.f64 	%fd92, [%rd90];
	add.f64 	%fd93, %fd92, 0d0000000000000000;
	st.global.f64 	[%rd90], %fd93;
	add.s64 	%rd91, %rd90, %rd78;
	ld.global.f64 	%fd94, [%rd91];
	add.f64 	%fd95, %fd94, 0d0000000000000000;
	st.global.f64 	[%rd91], %fd95;
	add.s64 	%rd92, %rd91, %rd78;
	ld.global.f64 	%fd96, [%rd92];
	add.f64 	%fd97, %fd96, 0d0000000000000000;
	st.global.f64 	[%rd92], %fd97;
	add.s64 	%rd93, %rd92, %rd78;
	ld.global.f64 	%fd98, [%rd93];
	add.f64 	%fd99, %fd98, 0d0000000000000000;
	st.global.f64 	[%rd93], %fd99;
	add.s32 	%r86, %r86, 16;
	setp.eq.s32 	%p17, %r86, %r9;
	mov.u32 	%r91, %r9;
	@%p17 bra 	$L__BB4_10;
	bra.uni 	$L__BB4_9;
$L__BB4_10:
	setp.eq.s32 	%p18, %r8, 0;
	@%p18 bra 	$L__BB4_34;
	add.s32 	%r72, %r8, -1;
	setp.lt.u32 	%p19, %r72, 7;
	@%p19 bra 	$L__BB4_13;
	add.s32 	%r73, %r91, %r4;
	mad.lo.s32 	%r74, %r73, %r51, %r2;
	mul.wide.s32 	%rd94, %r74, 8;
	add.s64 	%rd95, %rd2, %rd94;
	ld.global.f64 	%fd100, [%rd95];
	add.f64 	%fd101, %fd100, 0d0000000000000000;
	st.global.f64 	[%rd95], %fd101;
	mul.wide.s32 	%rd96, %r51, 8;
	add.s64 	%rd97, %rd95, %rd96;
	ld.global.f64 	%fd102, [%rd97];
	add.f64 	%fd103, %fd102, 0d0000000000000000;
	st.global.f64 	[%rd97], %fd103;
	add.s64 	%rd98, %rd97, %rd96;
	ld.global.f64 	%fd104, [%rd98];
	add.f64 	%fd105, %fd104, 0d0000000000000000;
	st.global.f64 	[%rd98], %fd105;
	add.s64 	%rd99, %rd98, %rd96;
	ld.global.f64 	%fd106, [%rd99];
	add.f64 	%fd107, %fd106, 0d0000000000000000;
	st.global.f64 	[%rd99], %fd107;
	add.s64 	%rd100, %rd99, %rd96;
	ld.global.f64 	%fd108, [%rd100];
	add.f64 	%fd109, %fd108, 0d0000000000000000;
	st.global.f64 	[%rd100], %fd109;
	add.s64 	%rd101, %rd100, %rd96;
	ld.global.f64 	%fd110, [%rd101];
	add.f64 	%fd111, %fd110, 0d0000000000000000;
	st.global.f64 	[%rd101], %fd111;
	add.s64 	%rd102, %rd101, %rd96;
	ld.global.f64 	%fd112, [%rd102];
	add.f64 	%fd113, %fd112, 0d0000000000000000;
	st.global.f64 	[%rd102], %fd113;
	add.s64 	%rd103, %rd102, %rd96;
	ld.global.f64 	%fd114, [%rd103];
	add.f64 	%fd115, %fd114, 0d0000000000000000;
	st.global.f64 	[%rd103], %fd115;
	add.s32 	%r91, %r91, 8;
$L__BB4_13:
	setp.eq.s32 	%p20, %r6, 0;
	@%p20 bra 	$L__BB4_34;
	add.s32 	%r75, %r6, -1;
	setp.lt.u32 	%p21, %r75, 3;
	@%p21 bra 	$L__BB4_16;
	add.s32 	%r76, %r91, %r4;
	mad.lo.s32 	%r77, %r76, %r51, %r2;
	mul.wide.s32 	%rd104, %r77, 8;
	add.s64 	%rd105, %rd2, %rd104;
	ld.global.f64 	%fd116, [%rd105];
	add.f64 	%fd117, %fd116, 0d0000000000000000;
	st.global.f64 	[%rd105], %fd117;
	mul.wide.s32 	%rd106, %r51, 8;
	add.s64 	%rd107, %rd105, %rd106;
	ld.global.f64 	%fd118, [%rd107];
	add.f64 	%fd119, %fd118, 0d0000000000000000;
	st.global.f64 	[%rd107], %fd119;
	add.s64 	%rd108, %rd107, %rd106;
	ld.global.f64 	%fd120, [%rd108];
	add.f64 	%fd121, %fd120, 0d0000000000000000;
	st.global.f64 	[%rd108], %fd121;
	add.s64 	%rd109, %rd108, %rd106;
	ld.global.f64 	%fd122, [%rd109];
	add.f64 	%fd123, %fd122, 0d0000000000000000;
	st.global.f64 	[%rd109], %fd123;
	add.s32 	%r91, %r91, 4;
$L__BB4_16:
	setp.eq.s32 	%p22, %r7, 0;
	@%p22 bra 	$L__BB4_34;
	setp.eq.s32 	%p23, %r7, 1;
	add.s32 	%r78, %r91, %r4;
	mad.lo.s32 	%r79, %r78, %r51, %r2;
	mul.wide.s32 	%rd110, %r79, 8;
	add.s64 	%rd9, %rd2, %rd110;
	ld.global.f64 	%fd124, [%rd9];
	add.f64 	%fd125, %fd124, 0d0000000000000000;
	st.global.f64 	[%rd9], %fd125;
	@%p23 bra 	$L__BB4_34;
	setp.eq.s32 	%p24, %r7, 2;
	mul.wide.s32 	%rd10, %r51, 8;
	add.s64 	%rd11, %rd9, %rd10;
	ld.global.f64 	%fd126, [%rd11];
	add.f64 	%fd127, %fd126, 0d0000000000000000;
	st.global.f64 	[%rd11], %fd127;
	@%p24 bra 	$L__BB4_34;
	add.s64 	%rd111, %rd11, %rd10;
	ld.global.f64 	%fd128, [%rd111];
	add.f64 	%fd129, %fd128, 0d0000000000000000;
	st.global.f64 	[%rd111], %fd129;
	bra.uni 	$L__BB4_34;
$L__BB4_20:
	setp.ne.s32 	%p4, %r2, 0;
	@%p4 bra 	$L__BB4_22;
	mul.wide.u32 	%rd23, %r1, 8;
	add.s64 	%rd24, %rd6, %rd23;
	mul.wide.u32 	%rd25, %r85, 8;
	add.s64 	%rd26, %rd24, %rd25;
	ld.global.f64 	%fd3, [%rd26];
	ld.global.f64 	%fd4, [%rd24];
	add.f64 	%fd5, %fd3, %fd4;
	st.global.f64 	[%rd24], %fd5;
	add.s64 	%rd27, %rd5, %rd23;
	add.s64 	%rd28, %rd27, %rd25;
	ld.global.f64 	%fd6, [%rd28];
	ld.global.f64 	%fd7, [%rd27];
	add.f64 	%fd8, %fd6, %fd7;
	st.global.f64 	[%rd27], %fd8;
$L__BB4_22:
	setp.lt.s32 	%p5, %r50, 1;
	mul.lo.s32 	%r16, %r13, %r51;
	add.s32 	%r54, %r16, %r2;
	mul.wide.s32 	%rd29, %r54, 8;
	add.s64 	%rd30, %rd4, %rd29;
	ld.global.f64 	%fd9, [%rd30];
	ld.global.f64 	%fd10, [%rd7];
	add.f64 	%fd11, %fd9, %fd10;
	st.global.f64 	[%rd7], %fd11;
	add.s64 	%rd31, %rd3, %rd29;
	ld.global.f64 	%fd12, [%rd31];
	ld.global.f64 	%fd13, [%rd8];
	add.f64 	%fd14, %fd12, %fd13;
	st.global.f64 	[%rd8], %fd14;
	@%p5 bra 	$L__BB4_34;
	setp.lt.u32 	%p6, %r50, 8;
	mad.lo.s32 	%r17, %r16, %r50, %r2;
	mov.b32 	%r94, 0;
	@%p6 bra 	$L__BB4_26;
	mov.u32 	%r87, %r17;
	mov.u32 	%r88, %r5;
	mov.u32 	%r89, %r10;
$L__BB4_25:
	.pragma "nounroll";
	and.b32  	%r94, %r50, 2147483640;
	mul.wide.s32 	%rd32, %r87, 8;
	add.s64 	%rd33, %rd2, %rd32;
	ld.global.f64 	%fd15, [%rd33];
	mul.wide.s32 	%rd34, %r88, 8;
	add.s64 	%rd35, %rd2, %rd34;
	ld.global.f64 	%fd16, [%rd35];
	add.f64 	%fd17, %fd15, %fd16;
	st.global.f64 	[%rd35], %fd17;
	mul.wide.s32 	%rd36, %r51, 8;
	add.s64 	%rd37, %rd33, %rd36;
	ld.global.f64 	%fd18, [%rd37];
	add.s64 	%rd38, %rd35, %rd36;
	ld.global.f64 	%fd19, [%rd38];
	add.f64 	%fd20, %fd18, %fd19;
	st.global.f64 	[%rd38], %fd20;
	add.s64 	%rd39, %rd37, %rd36;
	ld.global.f64 	%fd21, [%rd39];
	add.s64 	%rd40, %rd38, %rd36;
	ld.global.f64 	%fd22, [%rd40];
	add.f64 	%fd23, %fd21, %fd22;
	st.global.f64 	[%rd40], %fd23;
	add.s64 	%rd41, %rd39, %rd36;
	ld.global.f64 	%fd24, [%rd41];
	add.s64 	%rd42, %rd40, %rd36;
	ld.global.f64 	%fd25, [%rd42];
	add.f64 	%fd26, %fd24, %fd25;
	st.global.f64 	[%rd42], %fd26;
	add.s64 	%rd43, %rd41, %rd36;
	ld.global.f64 	%fd27, [%rd43];
	add.s64 	%rd44, %rd42, %rd36;
	ld.global.f64 	%fd28, [%rd44];
	add.f64 	%fd29, %fd27, %fd28;
	st.global.f64 	[%rd44], %fd29;
	add.s64 	%rd45, %rd43, %rd36;
	ld.global.f64 	%fd30, [%rd45];
	add.s64 	%rd46, %rd44, %rd36;
	ld.global.f64 	%fd31, [%rd46];
	add.f64 	%fd32, %fd30, %fd31;
	st.global.f64 	[%rd46], %fd32;
	add.s64 	%rd47, %rd45, %rd36;
	ld.global.f64 	%fd33, [%rd47];
	add.s64 	%rd48, %rd46, %rd36;
	ld.global.f64 	%fd34, [%rd48];
	add.f64 	%fd35, %fd33, %fd34;
	st.global.f64 	[%rd48], %fd35;
	add.s64 	%rd49, %rd47, %rd36;
	ld.global.f64 	%fd36, [%rd49];
	add.s64 	%rd50, %rd48, %rd36;
	ld.global.f64 	%fd37, [%rd50];
	add.f64 	%fd38, %fd36, %fd37;
	st.global.f64 	[%rd50], %fd38;
	add.s32 	%r89, %r89, 8;
	shl.b32 	%r56, %r51, 3;
	add.s32 	%r88, %r88, %r56;
	add.s32 	%r87, %r87, %r56;
	setp.eq.s32 	%p7, %r89, 0;
	@%p7 bra 	$L__BB4_26;
	bra.uni 	$L__BB4_25;
$L__BB4_26:
	setp.eq.s32 	%p8, %r6, 0;
	@%p8 bra 	$L__BB4_34;
	add.s32 	%r57, %r6, -1;
	setp.lt.u32 	%p9, %r57, 3;
	@%p9 bra 	$L__BB4_29;
	mul.lo.s32 	%r58, %r94, %r51;
	add.s32 	%r59, %r17, %r58;
	mul.wide.s32 	%rd51, %r59, 8;
	add.s64 	%rd52, %rd2, %rd51;
	ld.global.f64 	%fd39, [%rd52];
	add.s32 	%r60, %r5, %r58;
	mul.wide.s32 	%rd53, %r60, 8;
	add.s64 	%rd54, %rd2, %rd53;
	ld.global.f64 	%fd40, [%rd54];
	add.f64 	%fd41, %fd39, %fd40;
	st.global.f64 	[%rd54], %fd41;
	mul.wide.s32 	%rd55, %r51, 8;
	add.s64 	%rd56, %rd52, %rd55;
	ld.global.f64 	%fd42, [%rd56];
	add.s64 	%rd57, %rd54, %rd55;
	ld.global.f64 	%fd43, [%rd57];
	add.f64 	%fd44, %fd42, %fd43;
	st.global.f64 	[%rd57], %fd44;
	add.s64 	%rd58, %rd56, %rd55;
	ld.global.f64 	%fd45, [%rd58];
	add.s64 	%rd59, %rd57, %rd55;
	ld.global.f64 	%fd46, [%rd59];
	add.f64 	%fd47, %fd45, %fd46;
	st.global.f64 	[%rd59], %fd47;
	add.s64 	%rd60, %rd58, %rd55;
	ld.global.f64 	%fd48, [%rd60];
	add.s64 	%rd61, %rd59, %rd55;
	ld.global.f64 	%fd49, [%rd61];
	add.f64 	%fd50, %fd48, %fd49;
	st.global.f64 	[%rd61], %fd50;
	add.s32 	%r94, %r94, 4;
$L__BB4_29:
	setp.eq.s32 	%p10, %r7, 0;
	@%p10 bra 	$L__BB4_34;
	setp.eq.s32 	%p11, %r7, 1;
	@%p11 bra 	$L__BB4_32;
	mul.lo.s32 	%r61, %r94, %r51;
	add.s32 	%r62, %r17, %r61;
	mul.wide.s32 	%rd62, %r62, 8;
	add.s64 	%rd63, %rd2, %rd62;
	ld.global.f64 	%fd51, [%rd63];
	add.s32 	%r63, %r5, %r61;
	mul.wide.s32 	%rd64, %r63, 8;
	add.s64 	%rd65, %rd2, %rd64;
	ld.global.f64 	%fd52, [%rd65];
	add.f64 	%fd53, %fd51, %fd52;
	st.global.f64 	[%rd65], %fd53;
	mul.wide.s32 	%rd66, %r51, 8;
	add.s64 	%rd67, %rd63, %rd66;
	ld.global.f64 	%fd54, [%rd67];
	add.s64 	%rd68, %rd65, %rd66;
	ld.global.f64 	%fd55, [%rd68];
	add.f64 	%fd56, %fd54, %fd55;
	st.global.f64 	[%rd68], %fd56;
	add.s32 	%r94, %r94, 2;
$L__BB4_32:
	and.b32  	%r64, %r50, 1;
	setp.eq.b32 	%p12, %r64, 1;
	not.pred 	%p13, %p12;
	@%p13 bra 	$L__BB4_34;
	mul.lo.s32 	%r65, %r94, %r51;
	add.s32 	%r66, %r17, %r65;
	mul.wide.s32 	%rd69, %r66, 8;
	add.s64 	%rd70, %rd2, %rd69;
	ld.global.f64 	%fd57, [%rd70];
	add.s32 	%r67, %r5, %r65;
	mul.wide.s32 	%rd71, %r67, 8;
	add.s64 	%rd72, %rd2, %rd71;
	ld.global.f64 	%fd58, [%rd72];
	add.f64 	%fd59, %fd57, %fd58;
	st.global.f64 	[%rd72], %fd59;
$L__BB4_34:
	bar.sync 	0;
	setp.gt.u32 	%p25, %r11, 3;
	@%p25 bra 	$L__BB4_2;
$L__BB4_35:
	setp.ne.s32 	%p26, %r1, 0;
	@%p26 bra 	$L__BB4_50;
	setp.ne.s32 	%p27, %r2, 0;
	@%p27 bra 	$L__BB4_38;
	ld.param.u64 	%rd161, [_Z9reductionPdS_S_S_S_S_S_S_S_S_iiid_param_9];
	ld.param.u64 	%rd160, [_Z9reductionPdS_S_S_S_S_S_S_S_S_iiid_param_8];
	cvta.to.global.u64 	%rd112, %rd161;
	cvta.to.global.u64 	%rd113, %rd160;
	ld.global.f64 	%fd130, [%rd5];
	cvt.rn.f64.s32 	%fd131, %r49;
	div.rn.f64 	%fd132, %fd130, %fd131;
	st.global.f64 	[%rd5], %fd132;
	ld.global.f64 	%fd133, [%rd6];
	ld.global.f64 	%fd134, [%rd113];
	add.f64 	%fd135, %fd133, %fd134;
	st.global.f64 	[%rd113], %fd135;
	ld.global.f64 	%fd136, [%rd5];
	mul.f64 	%fd137, %fd2, %fd136;
	ld.global.f64 	%fd138, [%rd112];
	sub.f64 	%fd139, %fd138, %fd137;
	st.global.f64 	[%rd112], %fd139;
$L__BB4_38:
	ld.param.u64 	%rd159, [_Z9reductionPdS_S_S_S_S_S_S_S_S_iiid_param_4];
	ld.param.u64 	%rd158, [_Z9reductionPdS_S_S_S_S_S_S_S_S_iiid_param_3];
	mul.wide.u32 	%rd114, %r2, 8;
	add.s64 	%rd115, %rd4, %rd114;
	ld.global.f64 	%fd140, [%rd115];
	cvt.rn.f64.s32 	%fd1, %r49;
	div.rn.f64 	%fd141, %fd140, %fd1;
	st.global.f64 	[%rd115], %fd141;
	add.s64 	%rd116, %rd3, %rd114;
	ld.global.f64 	%fd142, [%rd116];
	div.rn.f64 	%fd143, %fd142, %fd1;
	st.global.f64 	[%rd116], %fd143;
	ld.global.f64 	%fd144, [%rd115];
	mul.f64 	%fd145, %fd2, %fd144;
	cvta.to.global.u64 	%rd117, %rd158;
	add.s64 	%rd118, %rd117, %rd114;
	ld.global.f64 	%fd146, [%rd118];
	sub.f64 	%fd147, %fd146, %fd145;
	st.global.f64 	[%rd118], %fd147;
	ld.global.f64 	%fd148, [%rd116];
	mul.f64 	%fd149, %fd2, %fd148;
	cvta.to.global.u64 	%rd119, %rd159;
	add.s64 	%rd120, %rd119, %rd114;
	ld.global.f64 	%fd150, [%rd120];
	sub.f64 	%fd151, %fd150, %fd149;
	st.global.f64 	[%rd120], %fd151;
	setp.lt.s32 	%p28, %r50, 1;
	@%p28 bra 	$L__BB4_50;
	and.b32  	%r35, %r50, 7;
	setp.lt.u32 	%p29, %r50, 8;
	mov.b32 	%r99, 0;
	@%p29 bra 	$L__BB4_42;
	and.b32  	%r99, %r50, 2147483640;
	neg.s32 	%r97, %r99;
	shl.b32 	%r38, %r51, 3;
	mul.wide.s32 	%rd124, %r51, 8;
	mov.u32 	%r96, %r2;
$L__BB4_41:
	.pragma "nounroll";
	mul.wide.s32 	%rd121, %r96, 8;
	add.s64 	%rd122, %rd2, %rd121;
	ld.global.f64 	%fd152, [%rd122];
	div.rn.f64 	%fd153, %fd152, %fd1;
	st.global.f64 	[%rd122], %fd153;
	mul.f64 	%fd154, %fd2, %fd153;
	add.s64 	%rd123, %rd1, %rd121;
	ld.global.f64 	%fd155, [%rd123];
	sub.f64 	%fd156, %fd155, %fd154;
	st.global.f64 	[%rd123], %fd156;
	add.s64 	%rd125, %rd122, %rd124;
	ld.global.f64 	%fd157, [%rd125];
	div.rn.f64 	%fd158, %fd157, %fd1;
	st.global.f64 	[%rd125], %fd158;
	mul.f64 	%fd159, %fd2, %fd158;
	add.s64 	%rd126, %rd123, %rd124;
	ld.global.f64 	%fd160, [%rd126];
	sub.f64 	%fd161, %fd160, %fd159;
	st.global.f64 	[%rd126], %fd161;
	add.s64 	%rd127, %rd125, %rd124;
	ld.global.f64 	%fd162, [%rd127];
	div.rn.f64 	%fd163, %fd162, %fd1;
	st.global.f64 	[%rd127], %fd163;
	mul.f64 	%fd164, %fd2, %fd163;
	add.s64 	%rd128, %rd126, %rd124;
	ld.global.f64 	%fd165, [%rd128];
	sub.f64 	%fd166, %fd165, %fd164;
	st.global.f64 	[%rd128], %fd166;
	add.s64 	%rd129, %rd127, %rd124;
	ld.global.f64 	%fd167, [%rd129];
	div.rn.f64 	%fd168, %fd167, %fd1;
	st.global.f64 	[%rd129], %fd168;
	mul.f64 	%fd169, %fd2, %fd168;
	add.s64 	%rd130, %rd128, %rd124;
	ld.global.f64 	%fd170, [%rd130];
	sub.f64 	%fd171, %fd170, %fd169;
	st.global.f64 	[%rd130], %fd171;
	add.s64 	%rd131, %rd129, %rd124;
	ld.global.f64 	%fd172, [%rd131];
	div.rn.f64 	%fd173, %fd172, %fd1;
	st.global.f64 	[%rd131], %fd173;
	mul.f64 	%fd174, %fd2, %fd173;
	add.s64 	%rd132, %rd130, %rd124;
	ld.global.f64 	%fd175, [%rd132];
	sub.f64 	%fd176, %fd175, %fd174;
	st.global.f64 	[%rd132], %fd176;
	add.s64 	%rd133, %rd131, %rd124;
	ld.global.f64 	%fd177, [%rd133];
	div.rn.f64 	%fd178, %fd177, %fd1;
	st.global.f64 	[%rd133], %fd178;
	mul.f64 	%fd179, %fd2, %fd178;
	add.s64 	%rd134, %rd132, %rd124;
	ld.global.f64 	%fd180, [%rd134];
	sub.f64 	%fd181, %fd180, %fd179;
	st.global.f64 	[%rd134], %fd181;
	add.s64 	%rd135, %rd133, %rd124;
	ld.global.f64 	%fd182, [%rd135];
	div.rn.f64 	%fd183, %fd182, %fd1;
	st.global.f64 	[%rd135], %fd183;
	mul.f64 	%fd184, %fd2, %fd183;
	add.s64 	%rd136, %rd134, %rd124;
	ld.global.f64 	%fd185, [%rd136];
	sub.f64 	%fd186, %fd185, %fd184;
	st.global.f64 	[%rd136], %fd186;
	add.s64 	%rd137, %rd135, %rd124;
	ld.global.f64 	%fd187, [%rd137];
	div.rn.f64 	%fd188, %fd187, %fd1;
	st.global.f64 	[%rd137], %fd188;
	mul.f64 	%fd189, %fd2, %fd188;
	add.s64 	%rd138, %rd136, %rd124;
	ld.global.f64 	%fd190, [%rd138];
	sub.f64 	%fd191, %fd190, %fd189;
	st.global.f64 	[%rd138], %fd191;
	add.s32 	%r97, %r97, 8;
	add.s32 	%r96, %r96, %r38;
	setp.ne.s32 	%p30, %r97, 0;
	@%p30 bra 	$L__BB4_41;
$L__BB4_42:
	setp.eq.s32 	%p31, %r35, 0;
	@%p31 bra 	$L__BB4_50;
	and.b32  	%r44, %r50, 3;
	setp.lt.u32 	%p32, %r35, 4;
	@%p32 bra 	$L__BB4_45;
	mad.lo.s32 	%r81, %r99, %r51, %r2;
	mul.wide.s32 	%rd139, %r81, 8;
	add.s64 	%rd140, %rd2, %rd139;
	ld.global.f64 	%fd192, [%rd140];
	div.rn.f64 	%fd193, %fd192, %fd1;
	st.global.f64 	[%rd140], %fd193;
	mul.f64 	%fd194, %fd2, %fd193;
	add.s64 	%rd141, %rd1, %rd139;
	ld.global.f64 	%fd195, [%rd141];
	sub.f64 	%fd196, %fd195, %fd194;
	st.global.f64 	[%rd141], %fd196;
	mul.wide.s32 	%rd142, %r51, 8;
	add.s64 	%rd143, %rd140, %rd142;
	ld.global.f64 	%fd197, [%rd143];
	div.rn.f64 	%fd198, %fd197, %fd1;
	st.global.f64 	[%rd143], %fd198;
	mul.f64 	%fd199, %fd2, %fd198;
	add.s64 	%rd144, %rd141, %rd142;
	ld.global.f64 	%fd200, [%rd144];
	sub.f64 	%fd201, %fd200, %fd199;
	st.global.f64 	[%rd144], %fd201;
	add.s64 	%rd145, %rd143, %rd142;
	ld.global.f64 	%fd202, [%rd145];
	div.rn.f64 	%fd203, %fd202, %fd1;
	st.global.f64 	[%rd145], %fd203;
	mul.f64 	%fd204, %fd2, %fd203;
	add.s64 	%rd146, %rd144, %rd142;
	ld.global.f64 	%fd205, [%rd146];
	sub.f64 	%fd206, %fd205, %fd204;
	st.global.f64 	[%rd146], %fd206;
	add.s64 	%rd147, %rd145, %rd142;
	ld.global.f64 	%fd207, [%rd147];
	div.rn.f64 	%fd208, %fd207, %fd1;
	st.global.f64 	[%rd147], %fd208;
	mul.f64 	%fd209, %fd2, %fd208;
	add.s64 	%rd148, %rd146, %rd142;
	ld.global.f64 	%fd210, [%rd148];
	sub.f64 	%fd211, %fd210, %fd209;
	st.global.f64 	[%rd148], %fd211;
	add.s32 	%r99, %r99, 4;
$L__BB4_45:
	setp.eq.s32 	%p33, %r44, 0;
	@%p33 bra 	$L__BB4_50;
	setp.eq.s32 	%p34, %r44, 1;
	@%p34 bra 	$L__BB4_48;
	mad.lo.s32 	%r82, %r99, %r51, %r2;
	mul.wide.s32 	%rd149, %r82, 8;
	add.s64 	%rd150, %rd2, %rd149;
	ld.global.f64 	%fd212, [%rd150];
	div.rn.f64 	%fd213, %fd212, %fd1;
	st.global.f64 	[%rd150], %fd213;
	mul.f64 	%fd214, %fd2, %fd213;
	add.s64 	%rd151, %rd1, %rd149;
	ld.global.f64 	%fd215, [%rd151];
	sub.f64 	%fd216, %fd215, %fd214;
	st.global.f64 	[%rd151], %fd216;
	mul.wide.s32 	%rd152, %r51, 8;
	add.s64 	%rd153, %rd150, %rd152;
	ld.global.f64 	%fd217, [%rd153];
	div.rn.f64 	%fd218, %fd217, %fd1;
	st.global.f64 	[%rd153], %fd218;
	mul.f64 	%fd219, %fd2, %fd218;
	add.s64 	%rd154, %rd151, %rd152;
	ld.global.f64 	%fd220, [%rd154];
	sub.f64 	%fd221, %fd220, %fd219;
	st.global.f64 	[%rd154], %fd221;
	add.s32 	%r99, %r99, 2;
$L__BB4_48:
	and.b32  	%r83, %r50, 1;
	setp.eq.b32 	%p35, %r83, 1;
	not.pred 	%p36, %p35;
	@%p36 bra 	$L__BB4_50;
	mad.lo.s32 	%r84, %r99, %r51, %r2;
	mul.wide.s32 	%rd155, %r84, 8;
	add.s64 	%rd156, %rd2, %rd155;
	ld.global.f64 	%fd222, [%rd156];
	div.rn.f64 	%fd223, %fd222, %fd1;
	st.global.f64 	[%rd156], %fd223;
	mul.f64 	%fd224, %fd2, %fd223;
	add.s64 	%rd157, %rd1, %rd155;
	ld.global.f64 	%fd225, [%rd157];
	sub.f64 	%fd226, %fd225, %fd224;
	st.global.f64 	[%rd157], %fd226;
$L__BB4_50:
	ret;

}


// ===== COMPILED SASS (sm_100) =====

	.target	sm_100

	.elftype	@"ET_EXEC"


//--------------------- .note.nv.tkinfo           --------------------------
	.section	.note.nv.tkinfo,"",@"SHT_NOTE"
	.sectionflags	@"SHF_NOTE_NV_TKINFO"
	.tkinfo
        /*0018*/ 	.word	0x00000002
        /*0030*/ 	.string	""
        /*0030*/ 	.string	"ptxas"
        /*0030*/ 	.string	"Cuda compilation tools, release 13.0, V13.0.88"
        /*0030*/ 	.string	"Build cuda_13.0.r13.0/compiler.36424714_0"
        /*0030*/ 	.string	"-arch sm_100 -m 64 "



//--------------------- .note.nv.cuinfo           --------------------------
	.section	.note.nv.cuinfo,"",@"SHT_NOTE"
	.sectionflags	@"SHF_NOTE_NV_CUINFO"
        /*0018*/ 	.short	0x0002
        /*001a*/ 	.short	0x0064
        /*001c*/ 	.short	0x0082
	.zero		2


//--------------------- .nv.info                  --------------------------
	.section	.nv.info,"",@"SHT_CUDA_INFO"
	.align	4


	//----- nvinfo : EIATTR_REGCOUNT
	.align		4
        /*0000*/ 	.byte	0x04, 0x2f
        /*0002*/ 	.short	(.L_1 - .L_0)
	.align		4
.L_0:
        /*0004*/ 	.word	index@(_Z14forward_layer1PdS_S_S_S_iii)
        /*0008*/ 	.word	0x00000020


	//----- nvinfo : EIATTR_FRAME_SIZE
	.align		4
.L_1:
        /*000c*/ 	.byte	0x04, 0x11
        /*000e*/ 	.short	(.L_3 - .L_2)
	.align		4
.L_2:
        /*0010*/ 	.word	index@(_Z14forward_layer1PdS_S_S_S_iii)
        /*0014*/ 	.word	0x00000000


	//----- nvinfo : EIATTR_REGCOUNT
	.align		4
.L_3:
        /*0018*/ 	.byte	0x04, 0x2f
        /*001a*/ 	.short	(.L_5 - .L_4)
	.align		4
.L_4:
        /*001c*/ 	.word	index@(_Z14forward_layer2PdS_S_S_S_iii)
        /*0020*/ 	.word	0x00000020


	//----- nvinfo : EIATTR_FRAME_SIZE
	.align		4
.L_5:
        /*0024*/ 	.byte	0x04, 0x11
        /*0026*/ 	.short	(.L_7 - .L_6)
	.align		4
.L_6:
        /*0028*/ 	.word	index@($__internal_3_$__cuda_sm20_dblrcp_rn_slowpath_v3)
        /*002c*/ 	.word	0x00000000


	//----- nvinfo : EIATTR_FRAME_SIZE
	.align		4
.L_7:
        /*0030*/ 	.byte	0x04, 0x11
        /*0032*/ 	.short	(.L_9 - .L_8)
	.align		4
.L_8:
        /*0034*/ 	.word	index@(_Z14forward_layer2PdS_S_S_S_iii)
        /*0038*/ 	.word	0x00000000


	//----- nvinfo : EIATTR_REGCOUNT
	.align		4
.L_9:
        /*003c*/ 	.byte	0x04, 0x2f
        /*003e*/ 	.short	(.L_11 - .L_10)
	.align		4
.L_10:
        /*0040*/ 	.word	index@(_Z9backward1PdS_S_S_S_S_S_ii)
        /*0044*/ 	.word	0x0000001e


	//----- nvinfo : EIATTR_FRAME_SIZE
	.align		4
.L_11:
        /*0048*/ 	.byte	0x04, 0x11
        /*004a*/ 	.short	(.L_13 - .L_12)
	.align		4
.L_12:
        /*004c*/ 	.word	index@($__internal_2_$__cuda_sm20_div_rn_f64_full)
        /*0050*/ 	.word	0x00000000


	//----- nvinfo : EIATTR_FRAME_SIZE
	.align		4
.L_13:
        /*0054*/ 	.byte	0x04, 0x11
        /*0056*/ 	.short	(.L_15 - .L_14)
	.align		4
.L_14:
        /*0058*/ 	.word	index@($__internal_1_$__cuda_sm20_dblrcp_rn_slowpath_v3)
        /*005c*/ 	.word	0x00000000


	//----- nvinfo : EIATTR_FRAME_SIZE
	.align		4
.L_15:
        /*0060*/ 	.byte	0x04, 0x11
        /*0062*/ 	.short	(.L_17 - .L_16)
	.align		4
.L_16:
        /*0064*/ 	.word	index@(_Z9backward1PdS_S_S_S_S_S_ii)
        /*0068*/ 	.word	0x00000000


	//----- nvinfo : EIATTR_REGCOUNT
	.align		4
.L_17:
        /*006c*/ 	.byte	0x04, 0x2f
        /*006e*/ 	.short	(.L_19 - .L_18)
	.align		4
.L_18:
        /*0070*/ 	.word	index@(_Z9backward2PdS_S_S_S_S_S_S_S_S_iii)
        /*0074*/ 	.word	0x0000001c


	//----- nvinfo : EIATTR_FRAME_SIZE
	.align		4
.L_19:
        /*0078*/ 	.byte	0x04, 0x11
        /*007a*/ 	.short	(.L_21 - .L_20)
	.align		4
.L_20:
        /*007c*/ 	.word	index@(_Z9backward2PdS_S_S_S_S_S_S_S_S_iii)
        /*0080*/ 	.word	0x00000000


	//----- nvinfo : EIATTR_REGCOUNT
	.align		4
.L_21:
        /*0084*/ 	.byte	0x04, 0x2f
        /*0086*/ 	.short	(.L_23 - .L_22)
	.align		4
.L_22:
        /*0088*/ 	.word	index@(_Z9reductionPdS_S_S_S_S_S_S_S_S_iiid)
        /*008c*/ 	.word	0x00000028


	//----- nvinfo : EIATTR_FRAME_SIZE
	.align		4
.L_23:
        /*0090*/ 	.byte	0x04, 0x11
        /*0092*/ 	.short	(.L_25 - .L_24)
	.align		4
.L_24:
        /*0094*/ 	.word	index@($__internal_0_$__cuda_sm20_div_rn_f64_full)
        /*0098*/ 	.word	0x00000000


	//----- nvinfo : EIATTR_FRAME_SIZE
	.align		4
.L_25:
        /*009c*/ 	.byte	0x04, 0x11
        /*009e*/ 	.short	(.L_27 - .L_26)
	.align		4
.L_26:
        /*00a0*/ 	.word	index@(_Z9reductionPdS_S_S_S_S_S_S_S_S_iiid)
        /*00a4*/ 	.word	0x00000000


	//----- nvinfo : EIATTR_MIN_STACK_SIZE
	.align		4
.L_27:
        /*00a8*/ 	.byte	0x04, 0x12
        /*00aa*/ 	.short	(.L_29 - .L_28)
	.align		4
.L_28:
        /*00ac*/ 	.word	index@(_Z9reductionPdS_S_S_S_S_S_S_S_S_iiid)
        /*00b0*/ 	.word	0x00000000


	//----- nvinfo : EIATTR_MIN_STACK_SIZE
	.align		4
.L_29:
        /*00b4*/ 	.byte	0x04, 0x12
        /*00b6*/ 	.short	(.L_31 - .L_30)
	.align		4
.L_30:
        /*00b8*/ 	.word	index@(_Z9backward2PdS_S_S_S_S_S_S_S_S_iii)
        /*00bc*/ 	.word	0x00000000


	//----- nvinfo : EIATTR_MIN_STACK_SIZE
	.align		4
.L_31:
        /*00c0*/ 	.byte	0x04, 0x12
        /*00c2*/ 	.short	(.L_33 - .L_32)
	.align		4
.L_32:
        /*00c4*/ 	.word	index@(_Z9backward1PdS_S_S_S_S_S_ii)
        /*00c8*/ 	.word	0x00000000


	//----- nvinfo : EIATTR_MIN_STACK_SIZE
	.align		4
.L_33:
        /*00cc*/ 	.byte	0x04, 0x12
        /*00ce*/ 	.short	(.L_35 - .L_34)
	.align		4
.L_34:
        /*00d0*/ 	.word	index@(_Z14forward_layer2PdS_S_S_S_iii)
        /*00d4*/ 	.word	0x00000000


	//----- nvinfo : EIATTR_MIN_STACK_SIZE
	.align		4
.L_35:
        /*00d8*/ 	.byte	0x04, 0x12
        /*00da*/ 	.short	(.L_37 - .L_36)
	.align		4
.L_36:
        /*00dc*/ 	.word	index@(_Z14forward_layer1PdS_S_S_S_iii)
        /*00e0*/ 	.word	0x00000000
.L_37:


//--------------------- .nv.compat                --------------------------
	.section	.nv.compat,"",@"SHT_CUDA_COMPAT_INFO"
	.align	4
        /*0000*/ 	.byte	0x02, 0x09, 0x00, 0x00, 0x02, 0x02, 0x01, 0x00, 0x02, 0x05, 0x05, 0x00, 0x03, 0x07, 0x01, 0x01
        /*0010*/ 	.byte	0x02, 0x03, 0x00, 0x00, 0x02, 0x06, 0x01, 0x00, 0x04, 0x0b, 0x08, 0x00, 0x01, 0x00, 0x00, 0x00
        /*0020*/ 	.byte	0x00, 0x00, 0x00, 0x00


//--------------------- .nv.info._Z9reductionPdS_S_S_S_S_S_S_S_S_iiid --------------------------
	.section	.nv.info._Z9reductionPdS_S_S_S_S_S_S_S_S_iiid,"",@"SHT_CUDA_INFO"
	.sectionflags	@""
	.align	4


	//----- nvinfo : EIATTR_CUDA_API_VERSION
	.align		4
        /*0000*/ 	.byte	0x04, 0x37
        /*0002*/ 	.short	(.L_39 - .L_38)
.L_38:
        /*0004*/ 	.word	0x00000082


	//----- nvinfo : EIATTR_KPARAM_INFO
	.align		4
.L_39:
        /*0008*/ 	.byte	0x04, 0x17
        /*000a*/ 	.short	(.L_41 - .L_40)
.L_40:
        /*000c*/ 	.word	0x00000000
        /*0010*/ 	.short	0x000d
        /*0012*/ 	.short	0x0060
        /*0014*/ 	.byte	0x00, 0xf0, 0x21, 0x00


	//----- nvinfo : EIATTR_KPARAM_INFO
	.align		4
.L_41:
        /*0018*/ 	.byte	0x04, 0x17
        /*001a*/ 	.short	(.L_43 - .L_42)
.L_42:
        /*001c*/ 	.word	0x00000000
        /*0020*/ 	.short	0x000c
        /*0022*/ 	.short	0x0058
        /*0024*/ 	.byte	0x00, 0xf0, 0x11, 0x00


	//----- nvinfo : EIATTR_KPARAM_INFO
	.align		4
.L_43:
        /*0028*/ 	.byte	0x04, 0x17
        /*002a*/ 	.short	(.L_45 - .L_44)
.L_44:
        /*002c*/ 	.word	0x00000000
        /*0030*/ 	.short	0x000b
        /*0032*/ 	.short	0x0054
        /*0034*/ 	.byte	0x00, 0xf0, 0x11, 0x00


	//----- nvinfo : EIATTR_KPARAM_INFO
	.align		4
.L_45:
        /*0038*/ 	.byte	0x04, 0x17
        /*003a*/ 	.short	(.L_47 - .L_46)
.L_46:
        /*003c*/ 	.word	0x00000000
        /*0040*/ 	.short	0x000a
        /*0042*/ 	.short	0x0050
        /*0044*/ 	.byte	0x00, 0xf0, 0x11, 0x00


	//----- nvinfo : EIATTR_KPARAM_INFO
	.align		4
.L_47:
        /*0048*/ 	.byte	0x04, 0x17
        /*004a*/ 	.short	(.L_49 - .L_48)
.L_48:
        /*004c*/ 	.word	0x00000000
        /*0050*/ 	.short	0x0009
        /*0052*/ 	.short	0x0048
        /*0054*/ 	.byte	0x00, 0xf5, 0x21, 0x00


	//----- nvinfo : EIATTR_KPARAM_INFO
	.align		4
.L_49:
        /*0058*/ 	.byte	0x04, 0x17
        /*005a*/ 	.short	(.L_51 - .L_50)
.L_50:
        /*005c*/ 	.word	0x00000000
        /*0060*/ 	.short	0x0008
        /*0062*/ 	.short	0x0040
        /*0064*/ 	.byte	0x00, 0xf5, 0x21, 0x00


	//----- nvinfo : EIATTR_KPARAM_INFO
	.align		4
.L_51:
        /*0068*/ 	.byte	0x04, 0x17
        /*006a*/ 	.short	(.L_53 - .L_52)
.L_52:
        /*006c*/ 	.word	0x00000000
        /*0070*/ 	.short	0x0007
        /*0072*/ 	.short	0x0038
        /*0074*/ 	.byte	0x00, 0xf5, 0x21, 0x00


	//----- nvinfo : EIATTR_KPARAM_INFO
	.align		4
.L_53:
        /*0078*/ 	.byte	0x04, 0x17
        /*007a*/ 	.short	(.L_55 - .L_54)
.L_54:
        /*007c*/ 	.word	0x00000000
        /*0080*/ 	.short	0x0006
        /*0082*/ 	.short	0x0030
        /*0084*/ 	.byte	0x00, 0xf5, 0x21, 0x00


	//----- nvinfo : EIATTR_KPARAM_INFO
	.align		4
.L_55:
        /*0088*/ 	.byte	0x04, 0x17
        /*008a*/ 	.short	(.L_57 - .L_56)
.L_56:
        /*008c*/ 	.word	0x00000000
        /*0090*/ 	.short	0x0005
        /*0092*/ 	.short	0x0028
        /*0094*/ 	.byte	0x00, 0xf5, 0x21, 0x00


	//----- nvinfo : EIATTR_KPARAM_INFO
	.align		4
.L_57:
        /*0098*/ 	.byte	0x04, 0x17
        /*009a*/ 	.short	(.L_59 - .L_58)
.L_58:
        /*009c*/ 	.word	0x00000000
        /*00a0*/ 	.short	0x0004
        /*00a2*/ 	.short	0x0020
        /*00a4*/ 	.byte	0x00, 0xf5, 0x21, 0x00


	//----- nvinfo : EIATTR_KPARAM_INFO
	.align		4
.L_59:
        /*00a8*/ 	.byte	0x04, 0x17
        /*00aa*/ 	.short	(.L_61 - .L_60)
.L_60:
        /*00ac*/ 	.word	0x00000000
        /*00b0*/ 	.short	0x0003
        /*00b2*/ 	.short	0x0018
        /*00b4*/ 	.byte	0x00, 0xf5, 0x21, 0x00


	//----- nvinfo : EIATTR_KPARAM_INFO
	.align		4
.L_61:
        /*00b8*/ 	.byte	0x04, 0x17
        /*00ba*/ 	.short	(.L_63 - .L_62)
.L_62:
        /*00bc*/ 	.word	0x00000000
        /*00c0*/ 	.short	0x0002
        /*00c2*/ 	.short	0x0010
        /*00c4*/ 	.byte	0x00, 0xf5, 0x21, 0x00


	//----- nvinfo : EIATTR_KPARAM_INFO
	.align		4
.L_63:
        /*00c8*/ 	.byte	0x04, 0x17
        /*00ca*/ 	.short	(.L_65 - .L_64)
.L_64:
        /*00cc*/ 	.word	0x00000000
        /*00d0*/ 	.short	0x0001
        /*00d2*/ 	.short	0x0008
        /*00d4*/ 	.byte	0x00, 0xf5, 0x21, 0x00


	//----- nvinfo : EIATTR_KPARAM_INFO
	.align		4
.L_65:
        /*00d8*/ 	.byte	0x04, 0x17
        /*00da*/ 	.short	(.L_67 - .L_66)
.L_66:
        /*00dc*/ 	.word	0x00000000
        /*00e0*/ 	.short	0x0000
        /*00e2*/ 	.short	0x0000
        /*00e4*/ 	.byte	0x00, 0xf5, 0x21, 0x00


	//----- nvinfo : EIATTR_SPARSE_MMA_MASK
	.align		4
.L_67:
        /*00e8*/ 	.byte	0x03, 0x50
        /*00ea*/ 	.short	0x0000


	//----- nvinfo : EIATTR_MAXREG_COUNT
	.align		4
        /*00ec*/ 	.byte	0x03, 0x1b
        /*00ee*/ 	.short	0x00ff


	//----- nvinfo : EIATTR_NUM_BARRIERS
	.align		4
        /*00f0*/ 	.byte	0x02, 0x4c
        /*00f2*/ 	.byte	0x01
	.zero		1


	//----- nvinfo : EIATTR_MERCURY_ISA_VERSION
	.align		4
        /*00f4*/ 	.byte	0x03, 0x5f
        /*00f6*/ 	.short	0x0101


	//----- nvinfo : EIATTR_VRC_CTA_INIT_COUNT
	.align		4
        /*00f8*/ 	.byte	0x02, 0x4a
	.zero		1
	.zero		1


	//----- nvinfo : EIATTR_EXIT_INSTR_OFFSETS
	.align		4
        /*00fc*/ 	.byte	0x04, 0x1c
        /*00fe*/ 	.short	(.L_69 - .L_68)


	//   ....[0]....
.L_68:
        /*0100*/ 	.word	0x00001860


	//   ....[1]....
        /*0104*/ 	.word	0x00001ea0


	//   ....[2]....
        /*0108*/ 	.word	0x00002c30


	//   ....[3]....
        /*010c*/ 	.word	0x000033c0


	//   ....[4]....
        /*0110*/ 	.word	0x000037f0


	//   ....[5]....
        /*0114*/ 	.word	0x000039e0


	//----- nvinfo : EIATTR_CRS_STACK_SIZE
	.align		4
.L_69:
        /*0118*/ 	.byte	0x04, 0x1e
        /*011a*/ 	.short	(.L_71 - .L_70)
.L_70:
        /*011c*/ 	.word	0x00000000


	//----- nvinfo : EIATTR_CBANK_PARAM_SIZE
	.align		4
.L_71:
        /*0120*/ 	.byte	0x03, 0x19
        /*0122*/ 	.short	0x0068


	//----- nvinfo : EIATTR_PARAM_CBANK
	.align		4
        /*0124*/ 	.byte	0x04, 0x0a
        /*0126*/ 	.short	(.L_73 - .L_72)
	.align		4
.L_72:
        /*0128*/ 	.word	index@(.nv.constant0._Z9reductionPdS_S_S_S_S_S_S_S_S_iiid)
        /*012c*/ 	.short	0x0380
        /*012e*/ 	.short	0x0068


	//----- nvinfo : EIATTR_SW_WAR
	.align		4
.L_73:
        /*0130*/ 	.byte	0x04, 0x36
        /*0132*/ 	.short	(.L_75 - .L_74)
.L_74:
        /*0134*/ 	.word	0x00000008
.L_75:


//--------------------- .nv.info._Z9backward2PdS_S_S_S_S_S_S_S_S_iii --------------------------
	.section	.nv.info._Z9backward2PdS_S_S_S_S_S_S_S_S_iii,"",@"SHT_CUDA_INFO"
	.sectionflags	@""
	.align	4


	//----- nvinfo : EIATTR_CUDA_API_VERSION
	.align		4
        /*0000*/ 	.byte	0x04, 0x37
        /*0002*/ 	.short	(.L_77 - .L_76)
.L_76:
        /*0004*/ 	.word	0x00000082


	//----- nvinfo : EIATTR_KPARAM_INFO
	.align		4
.L_77:
        /*0008*/ 	.byte	0x04, 0x17
        /*000a*/ 	.short	(.L_79 - .L_78)
.L_78:
        /*000c*/ 	.word	0x00000000
        /*0010*/ 	.short	0x000c
        /*0012*/ 	.short	0x0058
        /*0014*/ 	.byte	0x00, 0xf0, 0x11, 0x00


	//----- nvinfo : EIATTR_KPARAM_INFO
	.align		4
.L_79:
        /*0018*/ 	.byte	0x04, 0x17
        /*001a*/ 	.short	(.L_81 - .L_80)
.L_80:
        /*001c*/ 	.word	0x00000000
        /*0020*/ 	.short	0x000b
        /*0022*/ 	.short	0x0054
        /*0024*/ 	.byte	0x00, 0xf0, 0x11, 0x00


	//----- nvinfo : EIATTR_KPARAM_INFO
	.align		4
.L_81:
        /*0028*/ 	.byte	0x04, 0x17
        /*002a*/ 	.short	(.L_83 - .L_82)
.L_82:
        /*002c*/ 	.word	0x00000000
        /*0030*/ 	.short	0x000a
        /*0032*/ 	.short	0x0050
        /*0034*/ 	.byte	0x00, 0xf0, 0x11, 0x00


	//----- nvinfo : EIATTR_KPARAM_INFO
	.align		4
.L_83:
        /*0038*/ 	.byte	0x04, 0x17
        /*003a*/ 	.short	(.L_85 - .L_84)
.L_84:
        /*003c*/ 	.word	0x00000000
        /*0040*/ 	.short	0x0009
        /*0042*/ 	.short	0x0048
        /*0044*/ 	.byte	0x00, 0xf5, 0x21, 0x00


	//----- nvinfo : EIATTR_KPARAM_INFO
	.align		4
.L_85:
        /*0048*/ 	.byte	0x04, 0x17
        /*004a*/ 	.short	(.L_87 - .L_86)
.L_86:
        /*004c*/ 	.word	0x00000000
        /*0050*/ 	.short	0x0008
        /*0052*/ 	.short	0x0040
        /*0054*/ 	.byte	0x00, 0xf5, 0x21, 0x00


	//----- nvinfo : EIATTR_KPARAM_INFO
	.align		4
.L_87:
        /*0058*/ 	.byte	0x04, 0x17
        /*005a*/ 	.short	(.L_89 - .L_88)
.L_88:
        /*005c*/ 	.word	0x00000000
        /*0060*/ 	.short	0x0007
        /*0062*/ 	.short	0x0038
        /*0064*/ 	.byte	0x00, 0xf5, 0x21, 0x00


	//----- nvinfo : EIATTR_KPARAM_INFO
	.align		4
.L_89:
        /*0068*/ 	.byte	0x04, 0x17
        /*006a*/ 	.short	(.L_91 - .L_90)
.L_90:
        /*006c*/ 	.word	0x00000000
        /*0070*/ 	.short	0x0006
        /*0072*/ 	.short	0x0030
        /*0074*/ 	.byte	0x00, 0xf5, 0x21, 0x00


	//----- nvinfo : EIATTR_KPARAM_INFO
	.align		4
.L_91:
        /*0078*/ 	.byte	0x04, 0x17
        /*007a*/ 	.short	(.L_93 - .L_92)
.L_92:
        /*007c*/ 	.word	0x00000000
        /*0080*/ 	.short	0x0005
        /*0082*/ 	.short	0x0028
        /*0084*/ 	.byte	0x00, 0xf5, 0x21, 0x00


	//----- nvinfo : EIATTR_KPARAM_INFO
	.align		4
.L_93:
        /*0088*/ 	.byte	0x04, 0x17
        /*008a*/ 	.short	(.L_95 - .L_94)
.L_94:
        /*008c*/ 	.word	0x00000000
        /*0090*/ 	.short	0x0004
        /*0092*/ 	.short	0x0020
        /*0094*/ 	.byte	0x00, 0xf5, 0x21, 0x00


	//----- nvinfo : EIATTR_KPARAM_INFO
	.align		4
.L_95:
        /*0098*/ 	.byte	0x04, 0x17
        /*009a*/ 	.short	(.L_97 - .L_96)
.L_96:
        /*009c*/ 	.word	0x00000000
        /*00a0*/ 	.short	0x0003
        /*00a2*/ 	.short	0x0018
        /*00a4*/ 	.byte	0x00, 0xf5, 0x21, 0x00


	//----- nvinfo : EIATTR_KPARAM_INFO
	.align		4
.L_97:
        /*00a8*/ 	.byte	0x04, 0x17
        /*00aa*/ 	.short	(.L_99 - .L_98)
.L_98:
        /*00ac*/ 	.word	0x00000000
        /*00b0*/ 	.short	0x0002
        /*00b2*/ 	.short	0x0010
        /*00b4*/ 	.byte	0x00, 0xf5, 0x21, 0x00


	//----- nvinfo : EIATTR_KPARAM_INFO
	.align		4
.L_99:
        /*00b8*/ 	.byte	0x04, 0x17
        /*00ba*/ 	.short	(.L_101 - .L_100)
.L_100:
        /*00bc*/ 	.word	0x00000000
        /*00c0*/ 	.short	0x0001
        /*00c2*/ 	.short	0x0008
        /*00c4*/ 	.byte	0x00, 0xf5, 0x21, 0x00


	//----- nvinfo : EIATTR_KPARAM_INFO
	.align		4
.L_101:
        /*00c8*/ 	.byte	0x04, 0x17
        /*00ca*/ 	.short	(.L_103 - .L_102)
.L_102:
        /*00cc*/ 	.word	0x00000000
        /*00d0*/ 	.short	0x0000
        /*00d2*/ 	.short	0x0000
        /*00d4*/ 	.byte	0x00, 0xf5, 0x21, 0x00


	//----- nvinfo : EIATTR_SPARSE_MMA_MASK
	.align		4
.L_103:
        /*00d8*/ 	.byte	0x03, 0x50
        /*00da*/ 	.short	0x0000


	//----- nvinfo : EIATTR_MAXREG_COUNT
	.align		4
        /*00dc*/ 	.byte	0x03, 0x1b
        /*00de*/ 	.short	0x00ff


	//----- nvinfo : EIATTR_MERCURY_ISA_VERSION
	.align		4
        /*00e0*/ 	.byte	0x03, 0x5f
        /*00e2*/ 	.short	0x0101


	//----- nvinfo : EIATTR_VRC_CTA_INIT_COUNT
	.align		4
        /*00e4*/ 	.byte	0x02, 0x4a
	.zero		1
	.zero		1


	//----- nvinfo : EIATTR_EXIT_INSTR_OFFSETS
	.align		4
        /*00e8*/ 	.byte	0x04, 0x1c
        /*00ea*/ 	.short	(.L_105 - .L_104)


	//   ....[0]....
.L_104:
        /*00ec*/ 	.word	0x000000e0


	//   ....[1]....
        /*00f0*/ 	.word	0x00000330


	//   ....[2]....
        /*00f4*/ 	.word	0x00000730


	//   ....[3]....
        /*00f8*/ 	.word	0x00000970


	//   ....[4]....
        /*00fc*/ 	.word	0x00000b10


	//   ....[5]....
        /*0100*/ 	.word	0x00000bc0


	//----- nvinfo : EIATTR_CBANK_PARAM_SIZE
	.align		4
.L_105:
        /*0104*/ 	.byte	0x03, 0x19
        /*0106*/ 	.short	0x005c


	//----- nvinfo : EIATTR_PARAM_CBANK
	.align		4
        /*0108*/ 	.byte	0x04, 0x0a
        /*010a*/ 	.short	(.L_107 - .L_106)
	.align		4
.L_106:
        /*010c*/ 	.word	index@(.nv.constant0._Z9backward2PdS_S_S_S_S_S_S_S_S_iii)
        /*0110*/ 	.short	0x0380
        /*0112*/ 	.short	0x005c


	//----- nvinfo : EIATTR_SW_WAR
	.align		4
.L_107:
        /*0114*/ 	.byte	0x04, 0x36
        /*0116*/ 	.short	(.L_109 - .L_108)
.L_108:
        /*0118*/ 	.word	0x00000008
.L_109:


//--------------------- .nv.info._Z9backward1PdS_S_S_S_S_S_ii --------------------------
	.section	.nv.info._Z9backward1PdS_S_S_S_S_S_ii,"",@"SHT_CUDA_INFO"
	.sectionflags	@""
	.align	4


	//----- nvinfo : EIATTR_CUDA_API_VERSION
	.align		4
        /*0000*/ 	.byte	0x04, 0x37
        /*0002*/ 	.short	(.L_111 - .L_110)
.L_110:
        /*0004*/ 	.word	0x00000082


	//----- nvinfo : EIATTR_KPARAM_INFO
	.align		4
.L_111:
        /*0008*/ 	.byte	0x04, 0x17
        /*000a*/ 	.short	(.L_113 - .L_112)
.L_112:
        /*000c*/ 	.word	0x00000000
        /*0010*/ 	.short	0x0008
        /*0012*/ 	.short	0x003c
        /*0014*/ 	.byte	0x00, 0xf0, 0x11, 0x00


	//----- nvinfo : EIATTR_KPARAM_INFO
	.align		4
.L_113:
        /*0018*/ 	.byte	0x04, 0x17
        /*001a*/ 	.short	(.L_115 - .L_114)
.L_114:
        /*001c*/ 	.word	0x00000000
        /*0020*/ 	.short	0x0007
        /*0022*/ 	.short	0x0038
        /*0024*/ 	.byte	0x00, 0xf0, 0x11, 0x00


	//----- nvinfo : EIATTR_KPARAM_INFO
	.align		4
.L_115:
        /*0028*/ 	.byte	0x04, 0x17
        /*002a*/ 	.short	(.L_117 - .L_116)
.L_116:
        /*002c*/ 	.word	0x00000000
        /*0030*/ 	.short	0x0006
        /*0032*/ 	.short	0x0030
        /*0034*/ 	.byte	0x00, 0xf5, 0x21, 0x00


	//----- nvinfo : EIATTR_KPARAM_INFO
	.align		4
.L_117:
        /*0038*/ 	.byte	0x04, 0x17
        /*003a*/ 	.short	(.L_119 - .L_118)
.L_118:
        /*003c*/ 	.word	0x00000000
        /*0040*/ 	.short	0x0005
        /*0042*/ 	.short	0x0028
        /*0044*/ 	.byte	0x00, 0xf5, 0x21, 0x00


	//----- nvinfo : EIATTR_KPARAM_INFO
	.align		4
.L_119:
        /*0048*/ 	.byte	0x04, 0x17
        /*004a*/ 	.short	(.L_121 - .L_120)
.L_120:
        /*004c*/ 	.word	0x00000000
        /*0050*/ 	.short	0x0004
        /*0052*/ 	.short	0x0020
        /*0054*/ 	.byte	0x00, 0xf5, 0x21, 0x00


	//----- nvinfo : EIATTR_KPARAM_INFO
	.align		4
.L_121:
        /*0058*/ 	.byte	0x04, 0x17
        /*005a*/ 	.short	(.L_123 - .L_122)
.L_122:
        /*005c*/ 	.word	0x00000000
        /*0060*/ 	.short	0x0003
        /*0062*/ 	.short	0x0018
        /*0064*/ 	.byte	0x00, 0xf5, 0x21, 0x00


	//----- nvinfo : EIATTR_KPARAM_INFO
	.align		4
.L_123:
        /*0068*/ 	.byte	0x04, 0x17
        /*006a*/ 	.short	(.L_125 - .L_124)
.L_124:
        /*006c*/ 	.word	0x00000000
        /*0070*/ 	.short	0x0002
        /*0072*/ 	.short	0x0010
        /*0074*/ 	.byte	0x00, 0xf5, 0x21, 0x00


	//----- nvinfo : EIATTR_KPARAM_INFO
	.align		4
.L_125:
        /*0078*/ 	.byte	0x04, 0x17
        /*007a*/ 	.short	(.L_127 - .L_126)
.L_126:
        /*007c*/ 	.word	0x00000000
        /*0080*/ 	.short	0x0001
        /*0082*/ 	.short	0x0008
        /*0084*/ 	.byte	0x00, 0xf5, 0x21, 0x00


	//----- nvinfo : EIATTR_KPARAM_INFO
	.align		4
.L_127:
        /*0088*/ 	.byte	0x04, 0x17
        /*008a*/ 	.short	(.L_129 - .L_128)
.L_128:
        /*008c*/ 	.word	0x00000000
        /*0090*/ 	.short	0x0000
        /*0092*/ 	.short	0x0000
        /*0094*/ 	.byte	0x00, 0xf5, 0x21, 0x00


	//----- nvinfo : EIATTR_SPARSE_MMA_MASK
	.align		4
.L_129:
        /*0098*/ 	.byte	0x03, 0x50
        /*009a*/ 	.short	0x0000


	//----- nvinfo : EIATTR_MAXREG_COUNT
	.align		4
        /*009c*/ 	.byte	0x03, 0x1b
        /*009e*/ 	.short	0x00ff


	//----- nvinfo : EIATTR_MERCURY_ISA_VERSION
	.align		4
        /*00a0*/ 	.byte	0x03, 0x5f
        /*00a2*/ 	.short	0x0101


	//----- nvinfo : EIATTR_VRC_CTA_INIT_COUNT
	.align		4
        /*00a4*/ 	.byte	0x02, 0x4a
	.zero		1
	.zero		1


	//----- nvinfo : EIATTR_EXIT_INSTR_OFFSETS
	.align		4
        /*00a8*/ 	.byte	0x04, 0x1c
        /*00aa*/ 	.short	(.L_131 - .L_130)


	//   ....[0]....
.L_130:
        /*00ac*/ 	.word	0x000000c0


	//   ....[1]....
        /*00b0*/ 	.word	0x000016f0


	//----- nvinfo : EIATTR_CRS_STACK_SIZE
	.align		4
.L_131:
        /*00b4*/ 	.byte	0x04, 0x1e
        /*00b6*/ 	.short	(.L_133 - .L_132)
.L_132:
        /*00b8*/ 	.word	0x00000000


	//----- nvinfo : EIATTR_CBANK_PARAM_SIZE
	.align		4
.L_133:
        /*00bc*/ 	.byte	0x03, 0x19
        /*00be*/ 	.short	0x0040


	//----- nvinfo : EIATTR_PARAM_CBANK
	.align		4
        /*00c0*/ 	.byte	0x04, 0x0a
        /*00c2*/ 	.short	(.L_135 - .L_134)
	.align		4
.L_134:
        /*00c4*/ 	.word	index@(.nv.constant0._Z9backward1PdS_S_S_S_S_S_ii)
        /*00c8*/ 	.short	0x0380
        /*00ca*/ 	.short	0x0040


	//----- nvinfo : EIATTR_SW_WAR
	.align		4
.L_135:
        /*00cc*/ 	.byte	0x04, 0x36
        /*00ce*/ 	.short	(.L_137 - .L_136)
.L_136:
        /*00d0*/ 	.word	0x00000008
.L_137:


//--------------------- .nv.info._Z14forward_layer2PdS_S_S_S_iii --------------------------
	.section	.nv.info._Z14forward_layer2PdS_S_S_S_iii,"",@"SHT_CUDA_INFO"
	.sectionflags	@""
	.align	4


	//----- nvinfo : EIATTR_CUDA_API_VERSION
	.align		4
        /*0000*/ 	.byte	0x04, 0x37
        /*0002*/ 	.short	(.L_139 - .L_138)
.L_138:
        /*0004*/ 	.word	0x00000082


	//----- nvinfo : EIATTR_KPARAM_INFO
	.align		4
.L_139:
        /*0008*/ 	.byte	0x04, 0x17
        /*000a*/ 	.short	(.L_141 - .L_140)
.L_140:
        /*000c*/ 	.word	0x00000000
        /*0010*/ 	.short	0x0007
        /*0012*/ 	.short	0x0030
        /*0014*/ 	.byte	0x00, 0xf0, 0x11, 0x00


	//----- nvinfo : EIATTR_KPARAM_INFO
	.align		4
.L_141:
        /*0018*/ 	.byte	0x04, 0x17
        /*001a*/ 	.short	(.L_143 - .L_142)
.L_142:
        /*001c*/ 	.word	0x00000000
        /*0020*/ 	.short	0x0006
        /*0022*/ 	.short	0x002c
        /*0024*/ 	.byte	0x00, 0xf0, 0x11, 0x00


	//----- nvinfo : EIATTR_KPARAM_INFO
	.align		4
.L_143:
        /*0028*/ 	.byte	0x04, 0x17
        /*002a*/ 	.short	(.L_145 - .L_144)
.L_144:
        /*002c*/ 	.word	0x00000000
        /*0030*/ 	.short	0x0005
        /*0032*/ 	.short	0x0028
        /*0034*/ 	.byte	0x00, 0xf0, 0x11, 0x00


	//----- nvinfo : EIATTR_KPARAM_INFO
	.align		4
.L_145:
        /*0038*/ 	.byte	0x04, 0x17
        /*003a*/ 	.short	(.L_147 - .L_146)
.L_146:
        /*003c*/ 	.word	0x00000000
        /*0040*/ 	.short	0x0004
        /*0042*/ 	.short	0x0020
        /*0044*/ 	.byte	0x00, 0xf5, 0x21, 0x00


	//----- nvinfo : EIATTR_KPARAM_INFO
	.align		4
.L_147:
        /*0048*/ 	.byte	0x04, 0x17
        /*004a*/ 	.short	(.L_149 - .L_148)
.L_148:
        /*004c*/ 	.word	0x00000000
        /*0050*/ 	.short	0x0003
        /*0052*/ 	.short	0x0018
        /*0054*/ 	.byte	0x00, 0xf5, 0x21, 0x00


	//----- nvinfo : EIATTR_KPARAM_INFO
	.align		4
.L_149:
        /*0058*/ 	.byte	0x04, 0x17
        /*005a*/ 	.short	(.L_151 - .L_150)
.L_150:
        /*005c*/ 	.word	0x00000000
        /*0060*/ 	.short	0x0002
        /*0062*/ 	.short	0x0010
        /*0064*/ 	.byte	0x00, 0xf5, 0x21, 0x00


	//----- nvinfo : EIATTR_KPARAM_INFO
	.align		4
.L_151:
        /*0068*/ 	.byte	0x04, 0x17
        /*006a*/ 	.short	(.L_153 - .L_152)
.L_152:
        /*006c*/ 	.word	0x00000000
        /*0070*/ 	.short	0x0001
        /*0072*/ 	.short	0x0008
        /*0074*/ 	.byte	0x00, 0xf5, 0x21, 0x00


	//----- nvinfo : EIATTR_KPARAM_INFO
	.align		4
.L_153:
        /*0078*/ 	.byte	0x04, 0x17
        /*007a*/ 	.short	(.L_155 - .L_154)
.L_154:
        /*007c*/ 	.word	0x00000000
        /*0080*/ 	.short	0x0000
        /*0082*/ 	.short	0x0000
        /*0084*/ 	.byte	0x00, 0xf5, 0x21, 0x00


	//----- nvinfo : EIATTR_SPARSE_MMA_MASK
	.align		4
.L_155:
        /*0088*/ 	.byte	0x03, 0x50
        /*008a*/ 	.short	0x0000


	//----- nvinfo : EIATTR_MAXREG_COUNT
	.align		4
        /*008c*/ 	.byte	0x03, 0x1b
        /*008e*/ 	.short	0x00ff


	//----- nvinfo : EIATTR_MERCURY_ISA_VERSION
	.align		4
        /*0090*/ 	.byte	0x03, 0x5f
        /*0092*/ 	.short	0x0101


	//----- nvinfo : EIATTR_VRC_CTA_INIT_COUNT
	.align		4
        /*0094*/ 	.byte	0x02, 0x4a
	.zero		1
	.zero		1


	//----- nvinfo : EIATTR_EXIT_INSTR_OFFSETS
	.align		4
        /*0098*/ 	.byte	0x04, 0x1c
        /*009a*/ 	.short	(.L_157 - .L_156)


	//   ....[0]....
.L_156:
        /*009c*/ 	.word	0x000000d0


	//   ....[1]....
        /*00a0*/ 	.word	0x00000f60


	//----- nvinfo : EIATTR_CRS_STACK_SIZE
	.align		4
.L_157:
        /*00a4*/ 	.byte	0x04, 0x1e
        /*00a6*/ 	.short	(.L_159 - .L_158)
.L_158:
        /*00a8*/ 	.word	0x00000000


	//----- nvinfo : EIATTR_CBANK_PARAM_SIZE
	.align		4
.L_159:
        /*00ac*/ 	.byte	0x03, 0x19
        /*00ae*/ 	.short	0x0034


	//----- nvinfo : EIATTR_PARAM_CBANK
	.align		4
        /*00b0*/ 	.byte	0x04, 0x0a
        /*00b2*/ 	.short	(.L_161 - .L_160)
	.align		4
.L_160:
        /*00b4*/ 	.word	index@(.nv.constant0._Z14forward_layer2PdS_S_S_S_iii)
        /*00b8*/ 	.short	0x0380
        /*00ba*/ 	.short	0x0034


	//----- nvinfo : EIATTR_SW_WAR
	.align		4
.L_161:
        /*00bc*/ 	.byte	0x04, 0x36
        /*00be*/ 	.short	(.L_163 - .L_162)
.L_162:
        /*00c0*/ 	.word	0x00000008
.L_163:


//--------------------- .nv.info._Z14forward_layer1PdS_S_S_S_iii --------------------------
	.section	.nv.info._Z14forward_layer1PdS_S_S_S_iii,"",@"SHT_CUDA_INFO"
	.sectionflags	@""
	.align	4


	//----- nvinfo : EIATTR_CUDA_API_VERSION
	.align		4
        /*0000*/ 	.byte	0x04, 0x37
        /*0002*/ 	.short	(.L_165 - .L_164)
.L_164:
        /*0004*/ 	.word	0x00000082


	//----- nvinfo : EIATTR_KPARAM_INFO
	.align		4
.L_165:
        /*0008*/ 	.byte	0x04, 0x17
        /*000a*/ 	.short	(.L_167 - .L_166)
.L_166:
        /*000c*/ 	.word	0x00000000
        /*0010*/ 	.short	0x0007
        /*0012*/ 	.short	0x0030
        /*0014*/ 	.byte	0x00, 0xf0, 0x11, 0x00


	//----- nvinfo : EIATTR_KPARAM_INFO
	.align		4
.L_167:
        /*0018*/ 	.byte	0x04, 0x17
        /*001a*/ 	.short	(.L_169 - .L_168)
.L_168:
        /*001c*/ 	.word	0x00000000
        /*0020*/ 	.short	0x0006
        /*0022*/ 	.short	0x002c
        /*0024*/ 	.byte	0x00, 0xf0, 0x11, 0x00


	//----- nvinfo : EIATTR_KPARAM_INFO
	.align		4
.L_169:
        /*0028*/ 	.byte	0x04, 0x17
        /*002a*/ 	.short	(.L_171 - .L_170)
.L_170:
        /*002c*/ 	.word	0x00000000
        /*0030*/ 	.short	0x0005
        /*0032*/ 	.short	0x0028
        /*0034*/ 	.byte	0x00, 0xf0, 0x11, 0x00


	//----- nvinfo : EIATTR_KPARAM_INFO
	.align		4
.L_171:
        /*0038*/ 	.byte	0x04, 0x17
        /*003a*/ 	.short	(.L_173 - .L_172)
.L_172:
        /*003c*/ 	.word	0x00000000
        /*0040*/ 	.short	0x0004
        /*0042*/ 	.short	0x0020
        /*0044*/ 	.byte	0x00, 0xf5, 0x21, 0x00


	//----- nvinfo : EIATTR_KPARAM_INFO
	.align		4
.L_173:
        /*0048*/ 	.byte	0x04, 0x17
        /*004a*/ 	.short	(.L_175 - .L_174)
.L_174:
        /*004c*/ 	.word	0x00000000
        /*0050*/ 	.short	0x0003
        /*0052*/ 	.short	0x0018
        /*0054*/ 	.byte	0x00, 0xf5, 0x21, 0x00


	//----- nvinfo : EIATTR_KPARAM_INFO
	.align		4
.L_175:
        /*0058*/ 	.byte	0x04, 0x17
        /*005a*/ 	.short	(.L_177 - .L_176)
.L_176:
        /*005c*/ 	.word	0x00000000
        /*0060*/ 	.short	0x0002
        /*0062*/ 	.short	0x0010
        /*0064*/ 	.byte	0x00, 0xf5, 0x21, 0x00


	//----- nvinfo : EIATTR_KPARAM_INFO
	.align		4
.L_177:
        /*0068*/ 	.byte	0x04, 0x17
        /*006a*/ 	.short	(.L_179 - .L_178)
.L_178:
        /*006c*/ 	.word	0x00000000
        /*0070*/ 	.short	0x0001
        /*0072*/ 	.short	0x0008
        /*0074*/ 	.byte	0x00, 0xf5, 0x21, 0x00


	//----- nvinfo : EIATTR_KPARAM_INFO
	.align		4
.L_179:
        /*0078*/ 	.byte	0x04, 0x17
        /*007a*/ 	.short	(.L_181 - .L_180)
.L_180:
        /*007c*/ 	.word	0x00000000
        /*0080*/ 	.short	0x0000
        /*0082*/ 	.short	0x0000
        /*0084*/ 	.byte	0x00, 0xf5, 0x21, 0x00


	//----- nvinfo : EIATTR_SPARSE_MMA_MASK
	.align		4
.L_181:
        /*0088*/ 	.byte	0x03, 0x50
        /*008a*/ 	.short	0x0000


	//----- nvinfo : EIATTR_MAXREG_COUNT
	.align		4
        /*008c*/ 	.byte	0x03, 0x1b
        /*008e*/ 	.short	0x00ff


	//----- nvinfo : EIATTR_MERCURY_ISA_VERSION
	.align		4
        /*0090*/ 	.byte	0x03, 0x5f
        /*0092*/ 	.short	0x0101


	//----- nvinfo : EIATTR_VRC_CTA_INIT_COUNT
	.align		4
        /*0094*/ 	.byte	0x02, 0x4a
	.zero		1
	.zero		1


	//----- nvinfo : EIATTR_EXIT_INSTR_OFFSETS
	.align		4
        /*0098*/ 	.byte	0x04, 0x1c
        /*009a*/ 	.short	(.L_183 - .L_182)


	//   ....[0]....
.L_182:
        /*009c*/ 	.word	0x000000d0


	//   ....[1]....
        /*00a0*/ 	.word	0x000009f0


	//----- nvinfo : EIATTR_CBANK_PARAM_SIZE
	.align		4
.L_183:
        /*00a4*/ 	.byte	0x03, 0x19
        /*00a6*/ 	.short	0x0034


	//----- nvinfo : EIATTR_PARAM_CBANK
	.align		4
        /*00a8*/ 	.byte	0x04, 0x0a
        /*00aa*/ 	.short	(.L_185 - .L_184)
	.align		4
.L_184:
        /*00ac*/ 	.word	index@(.nv.constant0._Z14forward_layer1PdS_S_S_S_iii)
        /*00b0*/ 	.short	0x0380
        /*00b2*/ 	.short	0x0034


	//----- nvinfo : EIATTR_SW_WAR
	.align		4
.L_185:
        /*00b4*/ 	.byte	0x04, 0x36
        /*00b6*/ 	.short	(.L_187 - .L_186)
.L_186:
        /*00b8*/ 	.word	0x00000008
.L_187:


//--------------------- .nv.callgraph             --------------------------
	.section	.nv.callgraph,"",@"SHT_CUDA_CALLGRAPH"
	.align	4
	.sectionentsize	8
	.align		4
        /*0000*/ 	.word	0x00000000
	.align		4
        /*0004*/ 	.word	0xffffffff
	.align		4
        /*0008*/ 	.word	0x00000000
	.align		4
        /*000c*/ 	.word	0xfffffffe
	.align		4
        /*0010*/ 	.word	0x00000000
	.align		4
        /*0014*/ 	.word	0xfffffffd
	.align		4
        /*0018*/ 	.word	0x00000000
	.align		4
        /*001c*/ 	.word	0xfffffffc


//--------------------- .text._Z9reductionPdS_S_S_S_S_S_S_S_S_iiid --------------------------
	.section	.text._Z9reductionPdS_S_S_S_S_S_S_S_S_iiid,"ax",@progbits
	.align	128
        .global         _Z9reductionPdS_S_S_S_S_S_S_S_S_iiid
        .type           _Z9reductionPdS_S_S_S_S_S_S_S_S_iiid,@function
        .size           _Z9reductionPdS_S_S_S_S_S_S_S_S_iiid,(.L_x_89 - _Z9reductionPdS_S_S_S_S_S_S_S_S_iiid)
        .other          _Z9reductionPdS_S_S_S_S_S_S_S_S_iiid,@"STO_CUDA_ENTRY STV_DEFAULT"
_Z9reductionPdS_S_S_S_S_S_S_S_S_iiid:
.text._Z9reductionPdS_S_S_S_S_S_S_S_S_iiid:
[----:B------:R-:W-:Y:S01]  /*0000*/  LDC R1, c[0x0][0x37c] ;  /* 0x0000df00ff017b82 */ /* 0x000fe20000000800 */
[----:B------:R-:W0:Y:S01]  /*0010*/  LDCU UR5, c[0x0][0x360] ;  /* 0x00006c00ff0577ac */ /* 0x000e220008000800 */
[----:B------:R-:W1:Y:S01]  /*0020*/  S2R R0, SR_TID.X ;  /* 0x0000000000007919 */ /* 0x000e620000002100 */
[----:B------:R-:W2:Y:S01]  /*0030*/  LDCU.64 UR12, c[0x0][0x358] ;  /* 0x00006b00ff0c77ac */ /* 0x000ea20008000a00 */
[----:B------:R-:W3:Y:S01]  /*0040*/  S2R R7, SR_CTAID.X ;  /* 0x0000000000077919 */ /* 0x000ee20000002500 */
[----:B0-----:R-:W-:-:S09]  /*0050*/  UISETP.GE.U32.AND UP0, UPT, UR5, 0x2, UPT ;  /* 0x000000020500788c */ /* 0x001fd2000bf06070 */
[----:B--2---:R-:W-:Y:S05]  /*0060*/  BRA.U !UP0, `(.L_x_0) ;  /* 0x0000001508f87547 */ /* 0x004fea000b800000 */
[----:B------:R-:W0:Y:S01]  /*0070*/  LDC.64 R2, c[0x0][0x380] ;  /* 0x0000e000ff027b82 */ /* 0x000e220000000a00 */
[----:B------:R-:W1:Y:S01]  /*0080*/  LDCU UR9, c[0x0][0x3d4] ;  /* 0x00007a80ff0977ac */ /* 0x000e620008000800 */
[----:B------:R-:W3:Y:S06]  /*0090*/  LDCU UR7, c[0x0][0x3d8] ;  /* 0x00007b00ff0777ac */ /* 0x000eec0008000800 */
[----:B------:R-:W2:Y:S01]  /*00a0*/  LDC.64 R4, c[0x0][0x388] ;  /* 0x0000e200ff047b82 */ /* 0x000ea20000000a00 */
[----:B-1----:R-:W-:Y:S01]  /*00b0*/  IMAD R6, R0, UR9, RZ ;  /* 0x0000000900067c24 */ /* 0x002fe2000f8e02ff */
[----:B------:R-:W-:-:S02]  /*00c0*/  ULOP3.LUT UR4, UR9, 0x7ffffff8, URZ, 0xc0, !UPT ;  /* 0x7ffffff809047892 */ /* 0x000fc4000f8ec0ff */
[----:B------:R-:W-:Y:S01]  /*00d0*/  ULOP3.LUT UR11, UR9, 0x7, URZ, 0xc0, !UPT ;  /* 0x00000007090b7892 */ /* 0x000fe2000f8ec0ff */
[--C-:B---3--:R-:W-:Y:S01]  /*00e0*/  IMAD R9, R0, UR7, R7.reuse ;  /* 0x0000000700097c24 */ /* 0x108fe2000f8e0207 */
[----:B------:R-:W-:Y:S01]  /*00f0*/  ULOP3.LUT UR14, UR9, 0x3, URZ, 0xc0, !UPT ;  /* 0x00000003090e7892 */ /* 0x000fe2000f8ec0ff */
[----:B------:R-:W-:Y:S01]  /*0100*/  IMAD R8, R6, UR7, R7 ;  /* 0x0000000706087c24 */ /* 0x000fe2000f8e0207 */
[----:B------:R-:W-:Y:S01]  /*0110*/  ULOP3.LUT UR15, UR9, 0xf, URZ, 0xc0, !UPT ;  /* 0x0000000f090f7892 */ /* 0x000fe2000f8ec0ff */
[C---:B0-----:R-:W-:Y:S01]  /*0120*/  IMAD.WIDE R2, R9.reuse, 0x8, R2 ;  /* 0x0000000809027825 */ /* 0x041fe200078e0202 */
[----:B------:R-:W-:Y:S02]  /*0130*/  ULOP3.LUT UR6, UR9, 0x7ffffff0, URZ, 0xc0, !UPT ;  /* 0x7ffffff009067892 */ /* 0x000fe4000f8ec0ff */
[----:B------:R-:W-:Y:S01]  /*0140*/  UIADD3 UR8, UPT, UPT, -UR4, URZ, URZ ;  /* 0x000000ff04087290 */ /* 0x000fe2000fffe1ff */
[----:B--2---:R-:W-:-:S11]  /*0150*/  IMAD.WIDE R4, R9, 0x8, R4 ;  /* 0x0000000809047825 */ /* 0x004fd600078e0204 */
.L_x_12:
[----:B------:R-:W-:Y:S01]  /*0160*/  UMOV UR9, UR5 ;  /* 0x0000000500097c82 */ /* 0x000fe20008000000 */
[----:B------:R-:W-:Y:S01]  /*0170*/  USHF.R.U32.HI UR5, URZ, 0x1, UR5 ;  /* 0x00000001ff057899 */ /* 0x000fe20008011605 */
[----:B------:R-:W-:Y:S05]  /*0180*/  BSSY.RECONVERGENT B0, `(.L_x_1) ;  /* 0x0000169000007945 */ /* 0x000fea0003800200 */
[----:B------:R-:W-:-:S13]  /*0190*/  ISETP.GE.U32.AND P0, PT, R0, UR5, PT ;  /* 0x0000000500007c0c */ /* 0x000fda000bf06070 */
[----:B01234-:R-:W-:Y:S05]  /*01a0*/  @P0 BRA `(.L_x_2) ;  /* 0x0000001400980947 */ /* 0x01ffea0003800000 */
[----:B------:R-:W-:-:S04]  /*01b0*/  IADD3 R22, PT, PT, R0, UR5, RZ ;  /* 0x0000000500167c10 */ /* 0x000fc8000fffe0ff */
[----:B------:R-:W-:-:S13]  /*01c0*/  ISETP.GE.U32.AND P0, PT, R22, 0x64, PT ;  /* 0x000000641600780c */ /* 0x000fda0003f06070 */
[----:B------:R-:W-:Y:S05]  /*01d0*/  @!P0 BRA `(.L_x_3) ;  /* 0x0000000800f08947 */ /* 0x000fea0003800000 */
[----:B------:R-:W-:-:S13]  /*01e0*/  ISETP.NE.AND P0, PT, R7, RZ, PT ;  /* 0x000000ff0700720c */ /* 0x000fda0003f05270 */
[----:B------:R-:W-:Y:S05]  /*01f0*/  @P0 BRA `(.L_x_4) ;  /* 0x0000000000280947 */ /* 0x000fea0003800000 */
[----:B------:R-:W0:Y:S08]  /*0200*/  LDC.64 R10, c[0x0][0x3b0] ;  /* 0x0000ec00ff0a7b82 */ /* 0x000e300000000a00 */
[----:B------:R-:W1:Y:S01]  /*0210*/  LDC.64 R14, c[0x0][0x3b8] ;  /* 0x0000ee00ff0e7b82 */ /* 0x000e620000000a00 */
[----:B0-----:R-:W-:-:S05]  /*0220*/  IMAD.WIDE.U32 R10, R0, 0x8, R10 ;  /* 0x00000008000a7825 */ /* 0x001fca00078e000a */
[----:B------:R-:W2:Y:S01]  /*0230*/  LDG.E.64 R12, desc[UR12][R10.64] ;  /* 0x0000000c0a0c7981 */ /* 0x000ea2000c1e1b00 */
[----:B-1----:R-:W-:Y:S01]  /*0240*/  IMAD.WIDE.U32 R14, R0, 0x8, R14 ;  /* 0x00000008000e7825 */ /* 0x002fe200078e000e */
[----:B--2---:R-:W-:-:S07]  /*0250*/  DADD R12, RZ, R12 ;  /* 0x00000000ff0c7229 */ /* 0x004fce000000000c */
[----:B------:R0:W-:Y:S04]  /*0260*/  STG.E.64 desc[UR12][R10.64], R12 ;  /* 0x0000000c0a007986 */ /* 0x0001e8000c101b0c */
[----:B------:R-:W2:Y:S02]  /*0270*/  LDG.E.64 R16, desc[UR12][R14.64] ;  /* 0x0000000c0e107981 */ /* 0x000ea4000c1e1b00 */
[----:B--2---:R-:W-:-:S07]  /*0280*/  DADD R16, RZ, R16 ;  /* 0x00000000ff107229 */ /* 0x004fce0000000010 */
[----:B------:R0:W-:Y:S04]  /*0290*/  STG.E.64 desc[UR12][R14.64], R16 ;  /* 0x000000100e007986 */ /* 0x0001e8000c101b0c */
.L_x_4:
[----:B0-----:R-:W2:Y:S01]  /*02a0*/  LDG.E.64 R10, desc[UR12][R2.64] ;  /* 0x0000000c020a7981 */ /* 0x001ea2000c1e1b00 */
[----:B------:R-:W0:Y:S01]  /*02b0*/  LDCU UR4, c[0x0][0x3d4] ;  /* 0x00007a80ff0477ac */ /* 0x000e220008000800 */
[----:B--2---:R-:W-:-:S07]  /*02c0*/  DADD R10, RZ, R10 ;  /* 0x00000000ff0a7229 */ /* 0x004fce000000000a */
[----:B------:R1:W-:Y:S04]  /*02d0*/  STG.E.64 desc[UR12][R2.64], R10 ;  /* 0x0000000a02007986 */ /* 0x0003e8000c101b0c */
[----:B------:R-:W2:Y:S01]  /*02e0*/  LDG.E.64 R12, desc[UR12][R4.64] ;  /* 0x0000000c040c7981 */ /* 0x000ea2000c1e1b00 */
[----:B0-----:R-:W-:Y:S01]  /*02f0*/  UISETP.GE.AND UP0, UPT, UR4, 0x1, UPT ;  /* 0x000000010400788c */ /* 0x001fe2000bf06270 */
[----:B--2---:R-:W-:-:S07]  /*0300*/  DADD R12, RZ, R12 ;  /* 0x00000000ff0c7229 */ /* 0x004fce000000000c */
[----:B------:R1:W-:Y:S01]  /*0310*/  STG.E.64 desc[UR12][R4.64], R12 ;  /* 0x0000000c04007986 */ /* 0x0003e2000c101b0c */
[----:B------:R-:W-:Y:S05]  /*0320*/  BRA.U !UP0, `(.L_x_2) ;  /* 0x0000001508387547 */ /* 0x000fea000b800000 */
[----:B------:R-:W-:-:S03]  /*0330*/  UISETP.GE.U32.AND UP0, UPT, UR4, 0x10, UPT ;  /* 0x000000100400788c */ /* 0x000fc6000bf06070 */
[----:B------:R-:W-:-:S06]  /*0340*/  UMOV UR4, URZ ;  /* 0x000000ff00047c82 */ /* 0x000fcc0008000000 */
[----:B------:R-:W-:Y:S05]  /*0350*/  BRA.U !UP0, `(.L_x_5) ;  /* 0x0000000508247547 */ /* 0x000fea000b800000 */
[----:B------:R-:W-:-:S05]  /*0360*/  UMOV UR4, URZ ;  /* 0x000000ff00047c82 */ /* 0x000fca0008000000 */
.L_x_6:
[----:B01----:R-:W0:Y:S01]  /*0370*/  LDC R10, c[0x0][0x3d8] ;  /* 0x0000f600ff0a7b82 */ /* 0x003e220000000800 */
[----:B------:R-:W-:-:S07]  /*0380*/  VIADD R9, R6, UR4 ;  /* 0x0000000406097c36 */ /* 0x000fce0008000000 */
[----:B------:R-:W1:Y:S01]  /*0390*/  LDC.64 R12, c[0x0][0x390] ;  /* 0x0000e400ff0c7b82 */ /* 0x000e620000000a00 */
[----:B0-----:R-:W-:-:S04]  /*03a0*/  IMAD R9, R9, R10, R7 ;  /* 0x0000000a09097224 */ /* 0x001fc800078e0207 */
[----:B-1----:R-:W-:-:S05]  /*03b0*/  IMAD.WIDE R12, R9, 0x8, R12 ;  /* 0x00000008090c7825 */ /* 0x002fca00078e020c */
[----:B------:R-:W2:Y:S01]  /*03c0*/  LDG.E.64 R14, desc[UR12][R12.64] ;  /* 0x0000000c0c0e7981 */ /* 0x000ea2000c1e1b00 */
[----:B------:R-:W-:Y:S01]  /*03d0*/  IMAD.WIDE R16, R10, 0x8, R12 ;  /* 0x000000080a107825 */ /* 0x000fe200078e020c */
[----:B--2---:R-:W-:-:S07]  /*03e0*/  DADD R14, RZ, R14 ;  /* 0x00000000ff0e7229 */ /* 0x004fce000000000e */
[----:B------:R0:W-:Y:S04]  /*03f0*/  STG.E.64 desc[UR12][R12.64], R14 ;  /* 0x0000000e0c007986 */ /* 0x0001e8000c101b0c */
        /* <DEDUP_REMOVED lines=8> */
[----:B------:R-:W3:Y:S01]  /*0480*/  LDG.E.64 R26, desc[UR12][R24.64] ;  /* 0x0000000c181a7981 */ /* 0x000ee2000c1e1b00 */
[----:B0-----:R-:W-:Y:S01]  /*0490*/  IMAD.WIDE R12, R10, 0x8, R24 ;  /* 0x000000080a0c7825 */ /* 0x001fe200078e0218 */
[----:B---3--:R-:W-:-:S07]  /*04a0*/  DADD R26, RZ, R26 ;  /* 0x00000000ff1a7229 */ /* 0x008fce000000001a */
[----:B------:R0:W-:Y:S04]  /*04b0*/  STG.E.64 desc[UR12][R24.64], R26 ;  /* 0x0000001a18007986 */ /* 0x0001e8000c101b0c */
[----:B------:R-:W3:Y:S01]  /*04c0*/  LDG.E.64 R14, desc[UR12][R12.64] ;  /* 0x0000000c0c0e7981 */ /* 0x000ee2000c1e1b00 */
[----:B-1----:R-:W-:Y:S01]  /*04d0*/  IMAD.WIDE R16, R10, 0x8, R12 ;  /* 0x000000080a107825 */ /* 0x002fe200078e020c */
[----:B---3--:R-:W-:-:S07]  /*04e0*/  DADD R14, RZ, R14 ;  /* 0x00000000ff0e7229 */ /* 0x008fce000000000e */
[----:B------:R1:W-:Y:S04]  /*04f0*/  STG.E.64 desc[UR12][R12.64], R14 ;  /* 0x0000000e0c007986 */ /* 0x0003e8000c101b0c */
[----:B------:R-:W3:Y:S01]  /*0500*/  LDG.E.64 R18, desc[UR12][R16.64] ;  /* 0x0000000c10127981 */ /* 0x000ee2000c1e1b00 */
[----:B--2---:R-:W-:Y:S01]  /*0510*/  IMAD.WIDE R20, R10, 0x8, R16 ;  /* 0x000000080a147825 */ /* 0x004fe200078e0210 */
[----:B---3--:R-:W-:-:S07]  /*0520*/  DADD R18, RZ, R18 ;  /* 0x00000000ff127229 */ /* 0x008fce0000000012 */
        /* <DEDUP_REMOVED lines=34> */
[----:B------:R-:W-:Y:S01]  /*0750*/  IMAD.WIDE R10, R10, 0x8, R20 ;  /* 0x000000080a0a7825 */ /* 0x000fe200078e0214 */
[----:B---3--:R-:W-:-:S07]  /*0760*/  DADD R22, RZ, R22 ;  /* 0x00000000ff167229 */ /* 0x008fce0000000016 */
[----:B------:R0:W-:Y:S04]  /*0770*/  STG.E.64 desc[UR12][R20.64], R22 ;  /* 0x0000001614007986 */ /* 0x0001e8000c101b0c */
[----:B--2---:R-:W2:Y:S01]  /*0780*/  LDG.E.64 R24, desc[UR12][R10.64] ;  /* 0x0000000c0a187981 */ /* 0x004ea2000c1e1b00 */
[----:B------:R-:W-:-:S04]  /*0790*/  UIADD3 UR4, UPT, UPT, UR4, 0x10, URZ ;  /* 0x0000001004047890 */ /* 0x000fc8000fffe0ff */
[----:B------:R-:W-:Y:S01]  /*07a0*/  UISETP.NE.AND UP0, UPT, UR4, UR6, UPT ;  /* 0x000000060400728c */ /* 0x000fe2000bf05270 */
[----:B--2---:R-:W-:-:S07]  /*07b0*/  DADD R24, RZ, R24 ;  /* 0x00000000ff187229 */ /* 0x004fce0000000018 */
[----:B------:R0:W-:Y:S01]  /*07c0*/  STG.E.64 desc[UR12][R10.64], R24 ;  /* 0x000000180a007986 */ /* 0x0001e2000c101b0c */
[----:B------:R-:W-:Y:S05]  /*07d0*/  BRA.U UP0, `(.L_x_6) ;  /* 0xfffffff900e47547 */ /* 0x000fea000b83ffff */
[----:B------:R-:W-:-:S05]  /*07e0*/  UMOV UR4, UR6 ;  /* 0x0000000600047c82 */ /* 0x000fca0008000000 */
.L_x_5:
[----:B------:R-:W-:-:S09]  /*07f0*/  UISETP.NE.AND UP0, UPT, UR15, URZ, UPT ;  /* 0x000000ff0f00728c */ /* 0x000fd2000bf05270 */
[----:B------:R-:W-:Y:S05]  /*0800*/  BRA.U !UP0, `(.L_x_2) ;  /* 0x0000001108007547 */ /* 0x000fea000b800000 */
[----:B------:R-:W-:Y:S02]  /*0810*/  UIADD3 UR7, UPT, UPT, UR15, -0x1, URZ ;  /* 0xffffffff0f077890 */ /* 0x000fe4000fffe0ff */
[----:B------:R-:W-:Y:S02]  /*0820*/  UISETP.NE.AND UP1, UPT, UR11, URZ, UPT ;  /* 0x000000ff0b00728c */ /* 0x000fe4000bf25270 */
[----:B------:R-:W-:-:S09]  /*0830*/  UISETP.GE.U32.AND UP0, UPT, UR7, 0x7, UPT ;  /* 0x000000070700788c */ /* 0x000fd2000bf06070 */
[----:B------:R-:W-:Y:S05]  /*0840*/  BRA.U !UP0, `(.L_x_7) ;  /* 0x0000000108947547 */ /* 0x000fea000b800000 */
[----:B01----:R-:W0:Y:S01]  /*0850*/  LDC R10, c[0x0][0x3d8] ;  /* 0x0000f600ff0a7b82 */ /* 0x003e220000000800 */
[----:B------:R-:W-:-:S07]  /*0860*/  IADD3 R9, PT, PT, R6, UR4, RZ ;  /* 0x0000000406097c10 */ /* 0x000fce000fffe0ff */
        /* <DEDUP_REMOVED lines=23> */
[----:B------:R-:W4:Y:S01]  /*09e0*/  LDG.E.64 R18, desc[UR12][R16.64] ;  /* 0x0000000c10127981 */ /* 0x000f22000c1e1b00 */
[----:B--2---:R-:W-:Y:S01]  /*09f0*/  IMAD.WIDE R20, R10, 0x8, R16 ;  /* 0x000000080a147825 */ /* 0x004fe200078e0210 */
[----:B----4-:R-:W-:-:S07]  /*0a00*/  DADD R18, RZ, R18 ;  /* 0x00000000ff127229 */ /* 0x010fce0000000012 */
[----:B------:R3:W-:Y:S04]  /*0a10*/  STG.E.64 desc[UR12][R16.64], R18 ;  /* 0x0000001210007986 */ /* 0x0007e8000c101b0c */
[----:B------:R-:W2:Y:S01]  /*0a20*/  LDG.E.64 R22, desc[UR12][R20.64] ;  /* 0x0000000c14167981 */ /* 0x000ea2000c1e1b00 */
[----:B------:R-:W-:Y:S01]  /*0a30*/  IMAD.WIDE R10, R10, 0x8, R20 ;  /* 0x000000080a0a7825 */ /* 0x000fe200078e0214 */
[----:B--2---:R-:W-:-:S07]  /*0a40*/  DADD R22, RZ, R22 ;  /* 0x00000000ff167229 */ /* 0x004fce0000000016 */
[----:B------:R3:W-:Y:S04]  /*0a50*/  STG.E.64 desc[UR12][R20.64], R22 ;  /* 0x0000001614007986 */ /* 0x0007e8000c101b0c */
[----:B0-----:R-:W2:Y:S01]  /*0a60*/  LDG.E.64 R24, desc[UR12][R10.64] ;  /* 0x0000000c0a187981 */ /* 0x001ea2000c1e1b00 */
[----:B------:R-:W-:Y:S01]  /*0a70*/  UIADD3 UR4, UPT, UPT, UR4, 0x8, URZ ;  /* 0x0000000804047890 */ /* 0x000fe2000fffe0ff */
[----:B--2---:R-:W-:-:S07]  /*0a80*/  DADD R24, RZ, R24 ;  /* 0x00000000ff187229 */ /* 0x004fce0000000018 */
[----:B------:R3:W-:Y:S04]  /*0a90*/  STG.E.64 desc[UR12][R10.64], R24 ;  /* 0x000000180a007986 */ /* 0x0007e8000c101b0c */
.L_x_7:
[----:B------:R-:W-:Y:S05]  /*0aa0*/  BRA.U !UP1, `(.L_x_2) ;  /* 0x0000000d09587547 */ /* 0x000fea000b800000 */
[----:B------:R-:W-:Y:S02]  /*0ab0*/  UIADD3 UR7, UPT, UPT, UR11, -0x1, URZ ;  /* 0xffffffff0b077890 */ /* 0x000fe4000fffe0ff */
[----:B------:R-:W-:Y:S02]  /*0ac0*/  UISETP.NE.AND UP1, UPT, UR14, URZ, UPT ;  /* 0x000000ff0e00728c */ /* 0x000fe4000bf25270 */
[----:B------:R-:W-:-:S09]  /*0ad0*/  UISETP.GE.U32.AND UP0, UPT, UR7, 0x3, UPT ;  /* 0x000000030700788c */ /* 0x000fd2000bf06070 */
[----:B------:R-:W-:Y:S05]  /*0ae0*/  BRA.U !UP0, `(.L_x_8) ;  /* 0x0000000108547547 */ /* 0x000fea000b800000 */
[----:B0--3--:R-:W0:Y:S01]  /*0af0*/  LDC R25, c[0x0][0x3d8] ;  /* 0x0000f600ff197b82 */ /* 0x009e220000000800 */
[----:B-1----:R-:W-:-:S07]  /*0b00*/  VIADD R12, R6, UR4 ;  /* 0x00000004060c7c36 */ /* 0x002fce0008000000 */
[----:B------:R-:W1:Y:S01]  /*0b10*/  LDC.64 R10, c[0x0][0x390] ;  /* 0x0000e400ff0a7b82 */ /* 0x000e620000000a00 */
[----:B0-----:R-:W-:-:S04]  /*0b20*/  IMAD R19, R12, R25, R7 ;  /* 0x000000190c137224 */ /* 0x001fc800078e0207 */
[----:B-1----:R-:W-:-:S05]  /*0b30*/  IMAD.WIDE R18, R19, 0x8, R10 ;  /* 0x0000000813127825 */ /* 0x002fca00078e020a */
[----:B------:R-:W2:Y:S01]  /*0b40*/  LDG.E.64 R10, desc[UR12][R18.64] ;  /* 0x0000000c120a7981 */ /* 0x000ea2000c1e1b00 */
[----:B------:R-:W-:Y:S01]  /*0b50*/  IMAD.WIDE R20, R25, 0x8, R18 ;  /* 0x0000000819147825 */ /* 0x000fe200078e0212 */
[----:B--2---:R-:W-:-:S07]  /*0b60*/  DADD R10, RZ, R10 ;  /* 0x00000000ff0a7229 */ /* 0x004fce000000000a */
[----:B------:R2:W-:Y:S04]  /*0b70*/  STG.E.64 desc[UR12][R18.64], R10 ;  /* 0x0000000a12007986 */ /* 0x0005e8000c101b0c */
[----:B------:R-:W3:Y:S01]  /*0b80*/  LDG.E.64 R12, desc[UR12][R20.64] ;  /* 0x0000000c140c7981 */ /* 0x000ee2000c1e1b00 */
[----:B------:R-:W-:Y:S01]  /*0b90*/  IMAD.WIDE R22, R25, 0x8, R20 ;  /* 0x0000000819167825 */ /* 0x000fe200078e0214 */
[----:B---3--:R-:W-:-:S07]  /*0ba0*/  DADD R12, RZ, R12 ;  /* 0x00000000ff0c7229 */ /* 0x008fce000000000c */
[----:B------:R2:W-:Y:S04]  /*0bb0*/  STG.E.64 desc[UR12][R20.64], R12 ;  /* 0x0000000c14007986 */ /* 0x0005e8000c101b0c */
[----:B------:R-:W3:Y:S01]  /*0bc0*/  LDG.E.64 R14, desc[UR12][R22.64] ;  /* 0x0000000c160e7981 */ /* 0x000ee2000c1e1b00 */
[----:B------:R-:W-:Y:S01]  /*0bd0*/  IMAD.WIDE R24, R25, 0x8, R22 ;  /* 0x0000000819187825 */ /* 0x000fe200078e0216 */
[----:B---3--:R-:W-:-:S07]  /*0be0*/  DADD R14, RZ, R14 ;  /* 0x00000000ff0e7229 */ /* 0x008fce000000000e */
[----:B------:R2:W-:Y:S04]  /*0bf0*/  STG.E.64 desc[UR12][R22.64], R14 ;  /* 0x0000000e16007986 */ /* 0x0005e8000c101b0c */
[----:B------:R-:W3:Y:S01]  /*0c00*/  LDG.E.64 R16, desc[UR12][R24.64] ;  /* 0x0000000c18107981 */ /* 0x000ee2000c1e1b00 */
[----:B------:R-:W-:Y:S01]  /*0c10*/  UIADD3 UR4, UPT, UPT, UR4, 0x4, URZ ;  /* 0x0000000404047890 */ /* 0x000fe2000fffe0ff */
[----:B---3--:R-:W-:-:S07]  /*0c20*/  DADD R16, RZ, R16 ;  /* 0x00000000ff107229 */ /* 0x008fce0000000010 */
[----:B------:R2:W-:Y:S04]  /*0c30*/  STG.E.64 desc[UR12][R24.64], R16 ;  /* 0x0000001018007986 */ /* 0x0005e8000c101b0c */
.L_x_8:
[----:B------:R-:W-:Y:S05]  /*0c40*/  BRA.U !UP1, `(.L_x_2) ;  /* 0x0000000909f07547 */ /* 0x000fea000b800000 */
[----:B0-23--:R-:W0:Y:S01]  /*0c50*/  LDC R15, c[0x0][0x3d8] ;  /* 0x0000f600ff0f7b82 */ /* 0x00de220000000800 */
[----:B-1----:R-:W-:-:S07]  /*0c60*/  IADD3 R10, PT, PT, R6, UR4, RZ ;  /* 0x00000004060a7c10 */ /* 0x002fce000fffe0ff */
[----:B------:R-:W1:Y:S01]  /*0c70*/  LDC.64 R12, c[0x0][0x390] ;  /* 0x0000e400ff0c7b82 */ /* 0x000e620000000a00 */
[----:B0-----:R-:W-:-:S04]  /*0c80*/  IMAD R9, R10, R15, R7 ;  /* 0x0000000f0a097224 */ /* 0x001fc800078e0207 */
[----:B-1----:R-:W-:-:S05]  /*0c90*/  IMAD.WIDE R12, R9, 0x8, R12 ;  /* 0x00000008090c7825 */ /* 0x002fca00078e020c */
[----:B------:R-:W2:Y:S01]  /*0ca0*/  LDG.E.64 R10, desc[UR12][R12.64] ;  /* 0x0000000c0c0a7981 */ /* 0x000ea2000c1e1b00 */
[----:B------:R-:W-:Y:S01]  /*0cb0*/  UISETP.NE.AND UP0, UPT, UR14, 0x1, UPT ;  /* 0x000000010e00788c */ /* 0x000fe2000bf05270 */
[----:B--2---:R-:W-:-:S07]  /*0cc0*/  DADD R10, RZ, R10 ;  /* 0x00000000ff0a7229 */ /* 0x004fce000000000a */
[----:B------:R4:W-:Y:S01]  /*0cd0*/  STG.E.64 desc[UR12][R12.64], R10 ;  /* 0x0000000a0c007986 */ /* 0x0009e2000c101b0c */
[----:B------:R-:W-:Y:S05]  /*0ce0*/  BRA.U !UP0, `(.L_x_2) ;  /* 0x0000000908c87547 */ /* 0x000fea000b800000 */
[----:B----4-:R-:W-:-:S05]  /*0cf0*/  IMAD.WIDE R12, R15, 0x8, R12 ;  /* 0x000000080f0c7825 */ /* 0x010fca00078e020c */
[----:B------:R-:W2:Y:S01]  /*0d00*/  LDG.E.64 R10, desc[UR12][R12.64] ;  /* 0x0000000c0c0a7981 */ /* 0x000ea2000c1e1b00 */
[----:B------:R-:W-:Y:S01]  /*0d10*/  UISETP.NE.AND UP0, UPT, UR14, 0x2, UPT ;  /* 0x000000020e00788c */ /* 0x000fe2000bf05270 */
[----:B--2---:R-:W-:-:S07]  /*0d20*/  DADD R10, RZ, R10 ;  /* 0x00000000ff0a7229 */ /* 0x004fce000000000a */
[----:B------:R0:W-:Y:S01]  /*0d30*/  STG.E.64 desc[UR12][R12.64], R10 ;  /* 0x0000000a0c007986 */ /* 0x0001e2000c101b0c */
[----:B------:R-:W-:Y:S05]  /*0d40*/  BRA.U !UP0, `(.L_x_2) ;  /* 0x0000000908b07547 */ /* 0x000fea000b800000 */
[----:B0-----:R-:W-:-:S05]  /*0d50*/  IMAD.WIDE R10, R15, 0x8, R12 ;  /* 0x000000080f0a7825 */ /* 0x001fca00078e020c */
[----:B------:R-:W2:Y:S02]  /*0d60*/  LDG.E.64 R12, desc[UR12][R10.64] ;  /* 0x0000000c0a0c7981 */ /* 0x000ea4000c1e1b00 */
[----:B--2---:R-:W-:-:S07]  /*0d70*/  DADD R12, RZ, R12 ;  /* 0x00000000ff0c7229 */ /* 0x004fce000000000c */
[----:B------:R0:W-:Y:S01]  /*0d80*/  STG.E.64 desc[UR12][R10.64], R12 ;  /* 0x0000000c0a007986 */ /* 0x0001e2000c101b0c */
[----:B------:R-:W-:Y:S05]  /*0d90*/  BRA `(.L_x_2) ;  /* 0x00000008009c7947 */ /* 0x000fea0003800000 */
.L_x_3:
[----:B------:R-:W0:Y:S01]  /*0da0*/  LDC.64 R10, c[0x0][0x3b0] ;  /* 0x0000ec00ff0a7b82 */ /* 0x000e220000000a00 */
[----:B------:R-:W-:Y:S01]  /*0db0*/  ISETP.NE.AND P0, PT, R7, RZ, PT ;  /* 0x000000ff0700720c */ /* 0x000fe20003f05270 */
[----:B------:R-:W-:Y:S01]  /*0dc0*/  IMAD.U32 R13, RZ, RZ, UR5 ;  /* 0x00000005ff0d7e24 */ /* 0x000fe2000f8e00ff */
[----:B------:R-:W-:Y:S01]  /*0dd0*/  MOV R17, UR5 ;  /* 0x0000000500117c02 */ /* 0x000fe20008000f00 */
[----:B------:R-:W1:Y:S04]  /*0de0*/  LDCU UR7, c[0x0][0x3d4] ;  /* 0x00007a80ff0777ac */ /* 0x000e680008000800 */
[----:B------:R-:W2:Y:S08]  /*0df0*/  LDC R9, c[0x0][0x3d8] ;  /* 0x0000f600ff097b82 */ /* 0x000eb00000000800 */
[----:B------:R-:W3:Y:S01]  /*0e00*/  LDC.64 R20, c[0x0][0x380] ;  /* 0x0000e000ff147b82 */ /* 0x000ee20000000a00 */
[----:B0-----:R-:W-:-:S07]  /*0e10*/  @!P0 IMAD.WIDE.U32 R24, R0, 0x8, R10 ;  /* 0x0000000800188825 */ /* 0x001fce00078e000a */
[----:B------:R-:W0:Y:S01]  /*0e20*/  LDC.64 R10, c[0x0][0x3b8] ;  /* 0x0000ee00ff0a7b82 */ /* 0x000e220000000a00 */
[----:B------:R-:W4:Y:S01]  /*0e30*/  @!P0 LDG.E.64 R14, desc[UR12][R24.64] ;  /* 0x0000000c180e8981 */ /* 0x000f22000c1e1b00 */
[----:B------:R-:W-:-:S06]  /*0e40*/  @!P0 IMAD.WIDE.U32 R12, R13, 0x8, R24 ;  /* 0x000000080d0c8825 */ /* 0x000fcc00078e0018 */
[----:B------:R-:W4:Y:S01]  /*0e50*/  @!P0 LDG.E.64 R12, desc[UR12][R12.64] ;  /* 0x0000000c0c0c8981 */ /* 0x000f22000c1e1b00 */
[----:B0-----:R-:W-:-:S04]  /*0e60*/  @!P0 IMAD.WIDE.U32 R10, R0, 0x8, R10 ;  /* 0x00000008000a8825 */ /* 0x001fc800078e000a */
[----:B------:R-:W-:Y:S01]  /*0e70*/  @!P0 IMAD.WIDE.U32 R16, R17, 0x8, R10 ;  /* 0x0000000811108825 */ /* 0x000fe200078e000a */
[----:B----4-:R-:W-:-:S07]  /*0e80*/  @!P0 DADD R14, R12, R14 ;  /* 0x000000000c0e8229 */ /* 0x010fce000000000e */
[----:B------:R0:W-:Y:S04]  /*0e90*/  @!P0 STG.E.64 desc[UR12][R24.64], R14 ;  /* 0x0000000e18008986 */ /* 0x0001e8000c101b0c */
[----:B------:R-:W4:Y:S04]  /*0ea0*/  @!P0 LDG.E.64 R16, desc[UR12][R16.64] ;  /* 0x0000000c10108981 */ /* 0x000f28000c1e1b00 */
[----:B------:R-:W4:Y:S01]  /*0eb0*/  @!P0 LDG.E.64 R18, desc[UR12][R10.64] ;  /* 0x0000000c0a128981 */ /* 0x000f22000c1e1b00 */
[----:B--2---:R-:W-:-:S04]  /*0ec0*/  IMAD R12, R22, R9, RZ ;  /* 0x00000009160c7224 */ /* 0x004fc800078e02ff */
[----:B------:R-:W-:Y:S01]  /*0ed0*/  IMAD.IADD R13, R12, 0x1, R7 ;  /* 0x000000010c0d7824 */ /* 0x000fe200078e0207 */
[----:B0-----:R-:W0:Y:S03]  /*0ee0*/  LDC.64 R14, c[0x0][0x388] ;  /* 0x0000e200ff0e7b82 */ /* 0x001e260000000a00 */
[----:B---3--:R-:W-:Y:S01]  /*0ef0*/  IMAD.WIDE R20, R13, 0x8, R20 ;  /* 0x000000080d147825 */ /* 0x008fe200078e0214 */
[----:B----4-:R-:W-:-:S07]  /*0f00*/  @!P0 DADD R18, R16, R18 ;  /* 0x0000000010128229 */ /* 0x010fce0000000012 */
[----:B------:R2:W-:Y:S04]  /*0f10*/  @!P0 STG.E.64 desc[UR12][R10.64], R18 ;  /* 0x000000120a008986 */ /* 0x0005e8000c101b0c */
[----:B------:R-:W3:Y:S04]  /*0f20*/  LDG.E.64 R22, desc[UR12][R2.64] ;  /* 0x0000000c02167981 */ /* 0x000ee8000c1e1b00 */
[----:B------:R-:W3:Y:S01]  /*0f30*/  LDG.E.64 R20, desc[UR12][R20.64] ;  /* 0x0000000c14147981 */ /* 0x000ee2000c1e1b00 */
[----:B0-----:R-:W-:Y:S01]  /*0f40*/  IMAD.WIDE R14, R13, 0x8, R14 ;  /* 0x000000080d0e7825 */ /* 0x001fe200078e020e */
[----:B---3--:R-:W-:-:S07]  /*0f50*/  DADD R22, R20, R22 ;  /* 0x0000000014167229 */ /* 0x008fce0000000016 */
[----:B------:R2:W-:Y:S04]  /*0f60*/  STG.E.64 desc[UR12][R2.64], R22 ;  /* 0x0000001602007986 */ /* 0x0005e8000c101b0c */
[----:B------:R-:W3:Y:S04]  /*0f70*/  LDG.E.64 R16, desc[UR12][R4.64] ;  /* 0x0000000c04107981 */ /* 0x000ee8000c1e1b00 */
[----:B------:R-:W3:Y:S01]  /*0f80*/  LDG.E.64 R14, desc[UR12][R14.64] ;  /* 0x0000000c0e0e7981 */ /* 0x000ee2000c1e1b00 */
[----:B-1----:R-:W-:Y:S01]  /*0f90*/  UISETP.GE.AND UP0, UPT, UR7, 0x1, UPT ;  /* 0x000000010700788c */ /* 0x002fe2000bf06270 */
[----:B---3--:R-:W-:-:S07]  /*0fa0*/  DADD R16, R14, R16 ;  /* 0x000000000e107229 */ /* 0x008fce0000000010 */
[----:B------:R2:W-:Y:S01]  /*0fb0*/  STG.E.64 desc[UR12][R4.64], R16 ;  /* 0x0000001004007986 */ /* 0x0005e2000c101b0c */
[----:B------:R-:W-:Y:S05]  /*0fc0*/  BRA.U !UP0, `(.L_x_2) ;  /* 0x0000000908107547 */ /* 0x000fea000b800000 */
[----:B------:R-:W-:Y:S02]  /*0fd0*/  UISETP.GE.U32.AND UP0, UPT, UR7, 0x8, UPT ;  /* 0x000000080700788c */ /* 0x000fe4000bf06070 */
[----:B--2---:R-:W-:Y:S01]  /*0fe0*/  IMAD R10, R12, UR7, R7 ;  /* 0x000000070c0a7c24 */ /* 0x004fe2000f8e0207 */
[----:B------:R-:W-:-:S06]  /*0ff0*/  UMOV UR4, URZ ;  /* 0x000000ff00047c82 */ /* 0x000fcc0008000000 */
[----:B------:R-:W-:Y:S05]  /*1000*/  BRA.U !UP0, `(.L_x_9) ;  /* 0x0000000108ec7547 */ /* 0x000fea000b800000 */
[----:B------:R-:W-:Y:S01]  /*1010*/  MOV R12, R10 ;  /* 0x0000000a000c7202 */ /* 0x000fe20000000f00 */
[----:B------:R-:W-:Y:S01]  /*1020*/  IMAD.MOV.U32 R14, RZ, RZ, R8 ;  /* 0x000000ffff0e7224 */ /* 0x000fe200078e0008 */
[----:B------:R-:W-:Y:S01]  /*1030*/  ULOP3.LUT UR10, UR7, 0x7ffffff8, URZ, 0xc0, !UPT ;  /* 0x7ffffff8070a7892 */ /* 0x000fe2000f8ec0ff */
[----:B------:R-:W-:-:S11]  /*1040*/  UMOV UR4, UR8 ;  /* 0x0000000800047c82 */ /* 0x000fd60008000000 */
.L_x_10:
[----:B0-----:R-:W0:Y:S02]  /*1050*/  LDC.64 R22, c[0x0][0x390] ;  /* 0x0000e400ff167b82 */ /* 0x001e240000000a00 */
[----:B0-----:R-:W-:-:S04]  /*1060*/  IMAD.WIDE R20, R12, 0x8, R22 ;  /* 0x000000080c147825 */ /* 0x001fc800078e0216 */
[----:B------:R-:W-:Y:S01]  /*1070*/  IMAD.WIDE R22, R14, 0x8, R22 ;  /* 0x000000080e167825 */ /* 0x000fe200078e0216 */
[----:B------:R-:W2:Y:S04]  /*1080*/  LDG.E.64 R16, desc[UR12][R20.64] ;  /* 0x0000000c14107981 */ /* 0x000ea8000c1e1b00 */
[----:B------:R-:W2:Y:S01]  /*1090*/  LDG.E.64 R18, desc[UR12][R22.64] ;  /* 0x0000000c16127981 */ /* 0x000ea2000c1e1b00 */
[----:B------:R-:W-:Y:S01]  /*10a0*/  IMAD.WIDE R26, R9, 0x8, R20 ;  /* 0x00000008091a7825 */ /* 0x000fe200078e0214 */
[----:B--2---:R-:W-:-:S03]  /*10b0*/  DADD R24, R16, R18 ;  /* 0x0000000010187229 */ /* 0x004fc60000000012 */
[----:B------:R-:W-:-:S04]  /*10c0*/  IMAD.WIDE R16, R9, 0x8, R22 ;  /* 0x0000000809107825 */ /* 0x000fc800078e0216 */
[----:B------:R0:W-:Y:S04]  /*10d0*/  STG.E.64 desc[UR12][R22.64], R24 ;  /* 0x0000001816007986 */ /* 0x0001e8000c101b0c */
        /* <DEDUP_REMOVED lines=12> */
[----:B0-----:R-:W3:Y:S04]  /*11a0*/  LDG.E.64 R22, desc[UR12][R34.64] ;  /* 0x0000000c22167981 */ /* 0x001ee8000c1e1b00 */
[----:B------:R-:W3:Y:S01]  /*11b0*/  LDG.E.64 R24, desc[UR12][R20.64] ;  /* 0x0000000c14187981 */ /* 0x000ee2000c1e1b00 */
[----:B-1----:R-:W-:Y:S01]  /*11c0*/  IMAD.WIDE R16, R9, 0x8, R20 ;  /* 0x0000000809107825 */ /* 0x002fe200078e0214 */
[----:B---3--:R-:W-:-:S03]  /*11d0*/  DADD R22, R22, R24 ;  /* 0x0000000016167229 */ /* 0x008fc60000000018 */
[----:B------:R-:W-:-:S04]  /*11e0*/  IMAD.WIDE R24, R9, 0x8, R34 ;  /* 0x0000000809187825 */ /* 0x000fc800078e0222 */
[----:B------:R0:W-:Y:S04]  /*11f0*/  STG.E.64 desc[UR12][R20.64], R22 ;  /* 0x0000001614007986 */ /* 0x0001e8000c101b0c */
[----:B------:R-:W3:Y:S04]  /*1200*/  LDG.E.64 R26, desc[UR12][R24.64] ;  /* 0x0000000c181a7981 */ /* 0x000ee8000c1e1b00 */
[----:B------:R-:W3:Y:S01]  /*1210*/  LDG.E.64 R28, desc[UR12][R16.64] ;  /* 0x0000000c101c7981 */ /* 0x000ee2000c1e1b00 */
[----:B--2---:R-:W-:Y:S01]  /*1220*/  IMAD.WIDE R18, R9, 0x8, R16 ;  /* 0x0000000809127825 */ /* 0x004fe200078e0210 */
[----:B---3--:R-:W-:-:S03]  /*1230*/  DADD R26, R26, R28 ;  /* 0x000000001a1a7229 */ /* 0x008fc6000000001c */
[----:B------:R-:W-:-:S04]  /*1240*/  IMAD.WIDE R28, R9, 0x8, R24 ;  /* 0x00000008091c7825 */ /* 0x000fc800078e0218 */
[----:B------:R1:W-:Y:S04]  /*1250*/  STG.E.64 desc[UR12][R16.64], R26 ;  /* 0x0000001a10007986 */ /* 0x0003e8000c101b0c */
[----:B------:R-:W2:Y:S04]  /*1260*/  LDG.E.64 R30, desc[UR12][R28.64] ;  /* 0x0000000c1c1e7981 */ /* 0x000ea8000c1e1b00 */
[----:B------:R-:W2:Y:S01]  /*1270*/  LDG.E.64 R32, desc[UR12][R18.64] ;  /* 0x0000000c12207981 */ /* 0x000ea2000c1e1b00 */
[----:B0-----:R-:W-:Y:S01]  /*1280*/  IMAD.WIDE R20, R9, 0x8, R18 ;  /* 0x0000000809147825 */ /* 0x001fe200078e0212 */
[----:B--2---:R-:W-:-:S03]  /*1290*/  DADD R30, R30, R32 ;  /* 0x000000001e1e7229 */ /* 0x004fc60000000020 */
[----:B------:R-:W-:-:S04]  /*12a0*/  IMAD.WIDE R32, R9, 0x8, R28 ;  /* 0x0000000809207825 */ /* 0x000fc800078e021c */
[----:B------:R0:W-:Y:S04]  /*12b0*/  STG.E.64 desc[UR12][R18.64], R30 ;  /* 0x0000001e12007986 */ /* 0x0001e8000c101b0c */
[----:B------:R-:W2:Y:S04]  /*12c0*/  LDG.E.64 R22, desc[UR12][R32.64] ;  /* 0x0000000c20167981 */ /* 0x000ea8000c1e1b00 */
[----:B------:R-:W2:Y:S01]  /*12d0*/  LDG.E.64 R24, desc[UR12][R20.64] ;  /* 0x0000000c14187981 */ /* 0x000ea2000c1e1b00 */
[----:B-1----:R-:W-:Y:S01]  /*12e0*/  IMAD.WIDE R16, R9, 0x8, R20 ;  /* 0x0000000809107825 */ /* 0x002fe200078e0214 */
[----:B--2---:R-:W-:-:S03]  /*12f0*/  DADD R22, R22, R24 ;  /* 0x0000000016167229 */ /* 0x004fc60000000018 */
[----:B------:R-:W-:-:S04]  /*1300*/  IMAD.WIDE R24, R9, 0x8, R32 ;  /* 0x0000000809187825 */ /* 0x000fc800078e0220 */
[----:B------:R0:W-:Y:S04]  /*1310*/  STG.E.64 desc[UR12][R20.64], R22 ;  /* 0x0000001614007986 */ /* 0x0001e8000c101b0c */
[----:B------:R-:W2:Y:S04]  /*1320*/  LDG.E.64 R24, desc[UR12][R24.64] ;  /* 0x0000000c18187981 */ /* 0x000ea8000c1e1b00 */
[----:B------:R-:W2:Y:S01]  /*1330*/  LDG.E.64 R26, desc[UR12][R16.64] ;  /* 0x0000000c101a7981 */ /* 0x000ea2000c1e1b00 */
[----:B------:R-:W-:Y:S01]  /*1340*/  UIADD3 UR4, UPT, UPT, UR4, 0x8, URZ ;  /* 0x0000000804047890 */ /* 0x000fe2000fffe0ff */
[C---:B------:R-:W-:Y:S01]  /*1350*/  LEA R14, R9.reuse, R14, 0x3 ;  /* 0x0000000e090e7211 */ /* 0x040fe200078e18ff */
[----:B------:R-:W-:-:S02]  /*1360*/  IMAD R12, R9, 0x8, R12 ;  /* 0x00000008090c7824 */ /* 0x000fc400078e020c */
[----:B------:R-:W-:Y:S01]  /*1370*/  UISETP.NE.AND UP0, UPT, UR4, URZ, UPT ;  /* 0x000000ff0400728c */ /* 0x000fe2000bf05270 */
[----:B--2---:R-:W-:-:S07]  /*1380*/  DADD R26, R24, R26 ;  /* 0x00000000181a7229 */ /* 0x004fce000000001a */
[----:B------:R0:W-:Y:S01]  /*1390*/  STG.E.64 desc[UR12][R16.64], R26 ;  /* 0x0000001a10007986 */ /* 0x0001e2000c101b0c */
[----:B------:R-:W-:Y:S05]  /*13a0*/  BRA.U UP0, `(.L_x_10) ;  /* 0xfffffffd00287547 */ /* 0x000fea000b83ffff */
[----:B------:R-:W-:-:S05]  /*13b0*/  UMOV UR4, UR10 ;  /* 0x0000000a00047c82 */ /* 0x000fca0008000000 */
.L_x_9:
[----:B------:R-:W-:-:S09]  /*13c0*/  UISETP.NE.AND UP0, UPT, UR11, URZ, UPT ;  /* 0x000000ff0b00728c */ /* 0x000fd2000bf05270 */
[----:B------:R-:W-:Y:S05]  /*13d0*/  BRA.U !UP0, `(.L_x_2) ;  /* 0x00000005080c7547 */ /* 0x000fea000b800000 */
[----:B------:R-:W-:Y:S02]  /*13e0*/  UIADD3 UR10, UPT, UPT, UR11, -0x1, URZ ;  /* 0xffffffff0b0a7890 */ /* 0x000fe4000fffe0ff */
[----:B------:R-:W-:Y:S02]  /*13f0*/  UISETP.NE.AND UP1, UPT, UR14, URZ, UPT ;  /* 0x000000ff0e00728c */ /* 0x000fe4000bf25270 */
[----:B------:R-:W-:-:S09]  /*1400*/  UISETP.GE.U32.AND UP0, UPT, UR10, 0x3, UPT ;  /* 0x000000030a00788c */ /* 0x000fd2000bf06070 */
[----:B------:R-:W-:Y:S05]  /*1410*/  BRA.U !UP0, `(.L_x_11) ;  /* 0x0000000108707547 */ /* 0x000fea000b800000 */
[----:B0-----:R-:W0:Y:S01]  /*1420*/  LDC.64 R16, c[0x0][0x390] ;  /* 0x0000e400ff107b82 */ /* 0x001e220000000a00 */
[C---:B------:R-:W-:Y:S02]  /*1430*/  IMAD R13, R9.reuse, UR4, R10 ;  /* 0x00000004090d7c24 */ /* 0x040fe4000f8e020a */
[----:B------:R-:W-:Y:S02]  /*1440*/  IMAD R11, R9, UR4, R8 ;  /* 0x00000004090b7c24 */ /* 0x000fe4000f8e0208 */
        /* <DEDUP_REMOVED lines=22> */
[----:B------:R-:W-:Y:S01]  /*15b0*/  UIADD3 UR4, UPT, UPT, UR4, 0x4, URZ ;  /* 0x0000000404047890 */ /* 0x000fe2000fffe0ff */
[----:B--2---:R-:W-:-:S07]  /*15c0*/  DADD R16, R28, R16 ;  /* 0x000000001c107229 */ /* 0x004fce0000000010 */
[----:B------:R1:W-:Y:S04]  /*15d0*/  STG.E.64 desc[UR12][R14.64], R16 ;  /* 0x000000100e007986 */ /* 0x0003e8000c101b0c */
.L_x_11:
[----:B------:R-:W-:Y:S05]  /*15e0*/  BRA.U !UP1, `(.L_x_2) ;  /* 0x0000000109887547 */ /* 0x000fea000b800000 */
[----:B------:R-:W-:Y:S01]  /*15f0*/  UISETP.NE.AND UP1, UPT, UR14, 0x1, UPT ;  /* 0x000000010e00788c */ /* 0x000fe2000bf25270 */
[----:B01----:R-:W-:Y:S01]  /*1600*/  MOV R21, 0x8 ;  /* 0x0000000800157802 */ /* 0x003fe20000000f00 */
[----:B------:R-:W-:-:S04]  /*1610*/  IMAD.MOV.U32 R23, RZ, RZ, 0x8 ;  /* 0x00000008ff177424 */ /* 0x000fc800078e00ff */
[----:B------:R-:W-:-:S05]  /*1620*/  PLOP3.LUT P0, PT, PT, PT, UP1, 0x80, 0x8 ;  /* 0x000000000008781c */ /* 0x000fca0003f0f018 */
[----:B------:R-:W0:Y:S08]  /*1630*/  @UP1 LDCU.64 UR16, c[0x0][0x390] ;  /* 0x00007200ff1017ac */ /* 0x000e300008000a00 */
[C---:B------:R-:W-:Y:S02]  /*1640*/  @P0 IMAD R20, R9.reuse, UR4, R10 ;  /* 0x0000000409140c24 */ /* 0x040fe4000f8e020a */
[----:B------:R-:W-:-:S02]  /*1650*/  @P0 IMAD R22, R9, UR4, R8 ;  /* 0x0000000409160c24 */ /* 0x000fc4000f8e0208 */
[----:B0-----:R-:W-:-:S04]  /*1660*/  @P0 IMAD.WIDE R20, R20, R21, UR16 ;  /* 0x0000001014140e25 */ /* 0x001fc8000f8e0215 */
[----:B------:R-:W-:Y:S01]  /*1670*/  @P0 IMAD.WIDE R22, R22, R23, UR16 ;  /* 0x0000001016160e25 */ /* 0x000fe2000f8e0217 */
[----:B------:R-:W2:Y:S04]  /*1680*/  @P0 LDG.E.64 R12, desc[UR12][R20.64] ;  /* 0x0000000c140c0981 */ /* 0x000ea8000c1e1b00 */
[----:B------:R-:W2:Y:S01]  /*1690*/  @P0 LDG.E.64 R14, desc[UR12][R22.64] ;  /* 0x0000000c160e0981 */ /* 0x000ea2000c1e1b00 */
[----:B------:R-:W-:Y:S01]  /*16a0*/  @P0 IMAD.WIDE R24, R9, 0x8, R20 ;  /* 0x0000000809180825 */ /* 0x000fe200078e0214 */
[----:B------:R-:W-:-:S04]  /*16b0*/  ULOP3.LUT UR7, UR7, 0x1, URZ, 0xc0, !UPT ;  /* 0x0000000107077892 */ /* 0x000fc8000f8ec0ff */
[----:B------:R-:W-:-:S11]  /*16c0*/  UISETP.NE.U32.AND UP0, UPT, UR7, 0x1, UPT ;  /* 0x000000010700788c */ /* 0x000fd6000bf05070 */
[----:B------:R-:W0:Y:S01]  /*16d0*/  @!UP0 LDCU.64 UR16, c[0x0][0x390] ;  /* 0x00007200ff1087ac */ /* 0x000e220008000a00 */
[----:B--2---:R-:W-:Y:S01]  /*16e0*/  @P0 DADD R14, R12, R14 ;  /* 0x000000000c0e0229 */ /* 0x004fe2000000000e */
[----:B------:R-:W-:-:S06]  /*16f0*/  @P0 IMAD.WIDE R12, R9, 0x8, R22 ;  /* 0x00000008090c0825 */ /* 0x000fcc00078e0216 */
[----:B------:R1:W-:Y:S04]  /*1700*/  @P0 STG.E.64 desc[UR12][R22.64], R14 ;  /* 0x0000000e16000986 */ /* 0x0003e8000c101b0c */
[----:B------:R-:W2:Y:S04]  /*1710*/  @P0 LDG.E.64 R16, desc[UR12][R24.64] ;  /* 0x0000000c18100981 */ /* 0x000ea8000c1e1b00 */
[----:B------:R-:W2:Y:S01]  /*1720*/  @P0 LDG.E.64 R18, desc[UR12][R12.64] ;  /* 0x0000000c0c120981 */ /* 0x000ea2000c1e1b00 */
[----:B------:R-:W-:Y:S01]  /*1730*/  PLOP3.LUT P1, PT, PT, PT, UP0, 0x80, 0x8 ;  /* 0x000000000008781c */ /* 0x000fe20003f2f008 */
[----:B------:R-:W-:Y:S01]  /*1740*/  @UP1 UIADD3 UR4, UPT, UPT, UR4, 0x2, URZ ;  /* 0x0000000204041890 */ /* 0x000fe2000fffe0ff */
[----:B0-----:R-:W-:Y:S01]  /*1750*/  MOV R20, UR16 ;  /* 0x0000001000147c02 */ /* 0x001fe20008000f00 */
[----:B------:R-:W-:-:S10]  /*1760*/  IMAD.U32 R21, RZ, RZ, UR17 ;  /* 0x00000011ff157e24 */ /* 0x000fd4000f8e00ff */
[C---:B------:R-:W-:Y:S02]  /*1770*/  @!P1 IMAD R11, R9.reuse, UR4, R10 ;  /* 0x00000004090b9c24 */ /* 0x040fe4000f8e020a */
[----:B-1----:R-:W-:Y:S02]  /*1780*/  @!P1 IMAD R15, R9, UR4, R8 ;  /* 0x00000004090f9c24 */ /* 0x002fe4000f8e0208 */
[----:B------:R-:W-:-:S04]  /*1790*/  @!P1 IMAD.WIDE R10, R11, 0x8, R20 ;  /* 0x000000080b0a9825 */ /* 0x000fc800078e0214 */
[----:B------:R-:W-:Y:S01]  /*17a0*/  @!P1 IMAD.WIDE R14, R15, 0x8, R20 ;  /* 0x000000080f0e9825 */ /* 0x000fe200078e0214 */
[----:B--2---:R-:W-:-:S07]  /*17b0*/  @P0 DADD R16, R16, R18 ;  /* 0x0000000010100229 */ /* 0x004fce0000000012 */
[----:B------:R0:W-:Y:S04]  /*17c0*/  @P0 STG.E.64 desc[UR12][R12.64], R16 ;  /* 0x000000100c000986 */ /* 0x0001e8000c101b0c */
[----:B------:R-:W2:Y:S04]  /*17d0*/  @!P1 LDG.E.64 R10, desc[UR12][R10.64] ;  /* 0x0000000c0a0a9981 */ /* 0x000ea8000c1e1b00 */
[----:B------:R-:W2:Y:S02]  /*17e0*/  @!P1 LDG.E.64 R18, desc[UR12][R14.64] ;  /* 0x0000000c0e129981 */ /* 0x000ea4000c1e1b00 */
[----:B--2---:R-:W-:-:S07]  /*17f0*/  @!P1 DADD R18, R10, R18 ;  /* 0x000000000a129229 */ /* 0x004fce0000000012 */
[----:B------:R0:W-:Y:S04]  /*1800*/  @!P1 STG.E.64 desc[UR12][R14.64], R18 ;  /* 0x000000120e009986 */ /* 0x0001e8000c101b0c */
.L_x_2:
[----:B------:R-:W-:Y:S05]  /*1810*/  BSYNC.RECONVERGENT B0 ;  /* 0x0000000000007941 */ /* 0x000fea0003800200 */
.L_x_1:
[----:B------:R-:W-:Y:S01]  /*1820*/  BAR.SYNC.DEFER_BLOCKING 0x0 ;  /* 0x0000000000007b1d */ /* 0x000fe20000010000 */
[----:B------:R-:W-:-:S09]  /*1830*/  UISETP.GT.U32.AND UP0, UPT, UR9, 0x3, UPT ;  /* 0x000000030900788c */ /* 0x000fd2000bf04070 */
[----:B------:R-:W-:Y:S05]  /*1840*/  BRA.U UP0, `(.L_x_12) ;  /* 0xffffffe900447547 */ /* 0x000fea000b83ffff */
.L_x_0:
[----:B-1----:R-:W-:-:S13]  /*1850*/  ISETP.NE.AND P0, PT, R0, RZ, PT ;  /* 0x000000ff0000720c */ /* 0x002fda0003f05270 */
[----:B------:R-:W-:Y:S05]  /*1860*/  @P0 EXIT ;  /* 0x000000000000094d */ /* 0x000fea0003800000 */
[----:B---3--:R-:W-:-:S13]  /*1870*/  ISETP.NE.AND P0, PT, R7, RZ, PT ;  /* 0x000000ff0700720c */ /* 0x008fda0003f05270 */
[----:B------:R-:W-:Y:S05]  /*1880*/  @P0 BRA `(.L_x_13) ;  /* 0x0000000000900947 */ /* 0x000fea0003800000 */
[----:B--2---:R-:W0:Y:S01]  /*1890*/  LDC.64 R2, c[0x0][0x3b8] ;  /* 0x0000ee00ff027b82 */ /* 0x004e220000000a00 */
[----:B------:R-:W1:Y:S01]  /*18a0*/  LDCU UR4, c[0x0][0x3d0] ;  /* 0x00007a00ff0477ac */ /* 0x000e620008000800 */
[----:B0---4-:R-:W2:Y:S01]  /*18b0*/  LDG.E.64 R10, desc[UR12][R2.64] ;  /* 0x0000000c020a7981 */ /* 0x011ea2000c1e1b00 */
[----:B-1----:R-:W0:Y:S01]  /*18c0*/  I2F.F64 R4, UR4 ;  /* 0x0000000400047d12 */ /* 0x002e220008201c00 */
[----:B------:R-:W-:-:S07]  /*18d0*/  HFMA2 R8, -RZ, RZ, 0, 5.9604644775390625e-08 ;  /* 0x00000001ff087431 */ /* 0x000fce00000001ff */
[----:B0-----:R-:W0:Y:S02]  /*18e0*/  MUFU.RCP64H R9, R5 ;  /* 0x0000000500097308 */ /* 0x001e240000001800 */
[----:B0-----:R-:W-:-:S08]  /*18f0*/  DFMA R12, -R4, R8, 1 ;  /* 0x3ff00000040c742b */ /* 0x001fd00000000108 */
[----:B------:R-:W-:-:S08]  /*1900*/  DFMA R12, R12, R12, R12 ;  /* 0x0000000c0c0c722b */ /* 0x000fd0000000000c */
[----:B------:R-:W-:-:S08]  /*1910*/  DFMA R12, R8, R12, R8 ;  /* 0x0000000c080c722b */ /* 0x000fd00000000008 */
[----:B------:R-:W-:-:S08]  /*1920*/  DFMA R8, -R4, R12, 1 ;  /* 0x3ff000000408742b */ /* 0x000fd0000000010c */
[----:B------:R-:W-:-:S08]  /*1930*/  DFMA R8, R12, R8, R12 ;  /* 0x000000080c08722b */ /* 0x000fd0000000000c */
[----:B--2---:R-:W-:Y:S01]  /*1940*/  DMUL R12, R10, R8 ;  /* 0x000000080a0c7228 */ /* 0x004fe20000000000 */
[----:B------:R-:W-:-:S07]  /*1950*/  FSETP.GEU.AND P1, PT, |R11|, 6.5827683646048100446e-37, PT ;  /* 0x036000000b00780b */ /* 0x000fce0003f2e200 */
[----:B------:R-:W-:-:S08]  /*1960*/  DFMA R2, -R4, R12, R10 ;  /* 0x0000000c0402722b */ /* 0x000fd0000000010a */
[----:B------:R-:W-:-:S10]  /*1970*/  DFMA R8, R8, R2, R12 ;  /* 0x000000020808722b */ /* 0x000fd4000000000c */
[----:B------:R-:W-:-:S05]  /*1980*/  FFMA R0, RZ, R5, R9 ;  /* 0x00000005ff007223 */ /* 0x000fca0000000009 */
[----:B------:R-:W-:-:S13]  /*1990*/  FSETP.GT.AND P0, PT, |R0|, 1.469367938527859385e-39, PT ;  /* 0x001000000000780b */ /* 0x000fda0003f04200 */
[----:B------:R-:W-:Y:S05]  /*19a0*/  @P0 BRA P1, `(.L_x_14) ;  /* 0x0000000000100947 */ /* 0x000fea0000800000 */
[----:B------:R-:W-:Y:S01]  /*19b0*/  IMAD.MOV.U32 R8, RZ, RZ, R4 ;  /* 0x000000ffff087224 */ /* 0x000fe200078e0004 */
[----:B------:R-:W-:Y:S02]  /*19c0*/  MOV R9, R5 ;  /* 0x0000000500097202 */ /* 0x000fe40000000f00 */
[----:B------:R-:W-:-:S07]  /*19d0*/  MOV R6, 0x19f0 ;  /* 0x000019f000067802 */ /* 0x000fce0000000f00 */
[----:B------:R-:W-:Y:S05]  /*19e0*/  CALL.REL.NOINC `($__internal_0_$__cuda_sm20_div_rn_f64_full) ;  /* 0x0000002000007944 */ /* 0x000fea0003c00000 */
.L_x_14:
[----:B------:R-:W0:Y:S01]  /*19f0*/  LDC.64 R18, c[0x0][0x3b8] ;  /* 0x0000ee00ff127b82 */ /* 0x000e220000000a00 */
[----:B------:R-:W1:Y:S07]  /*1a00*/  LDCU.64 UR4, c[0x0][0x3e0] ;  /* 0x00007c00ff0477ac */ /* 0x000e6e0008000a00 */
[----:B------:R-:W2:Y:S08]  /*1a10*/  LDC.64 R2, c[0x0][0x3b0] ;  /* 0x0000ec00ff027b82 */ /* 0x000eb00000000a00 */
[----:B------:R-:W3:Y:S01]  /*1a20*/  LDC.64 R4, c[0x0][0x3c0] ;  /* 0x0000f000ff047b82 */ /* 0x000ee20000000a00 */
[----:B0-----:R0:W-:Y:S04]  /*1a30*/  STG.E.64 desc[UR12][R18.64], R8 ;  /* 0x0000000812007986 */ /* 0x0011e8000c101b0c */
[----:B--2---:R-:W2:Y:S04]  /*1a40*/  LDG.E.64 R2, desc[UR12][R2.64] ;  /* 0x0000000c02027981 */ /* 0x004ea8000c1e1b00 */
[----:B---3--:R-:W2:Y:S01]  /*1a50*/  LDG.E.64 R10, desc[UR12][R4.64] ;  /* 0x0000000c040a7981 */ /* 0x008ea2000c1e1b00 */
[----:B------:R-:W3:Y:S01]  /*1a60*/  LDC.64 R14, c[0x0][0x3c8] ;  /* 0x0000f200ff0e7b82 */ /* 0x000ee20000000a00 */
[----:B--2---:R-:W-:-:S07]  /*1a70*/  DADD R10, R2, R10 ;  /* 0x00000000020a7229 */ /* 0x004fce000000000a */
[----:B------:R0:W-:Y:S04]  /*1a80*/  STG.E.64 desc[UR12][R4.64], R10 ;  /* 0x0000000a04007986 */ /* 0x0001e8000c101b0c */
[----:B------:R-:W1:Y:S04]  /*1a90*/  LDG.E.64 R12, desc[UR12][R18.64] ;  /* 0x0000000c120c7981 */ /* 0x000e68000c1e1b00 */
[----:B---3--:R-:W1:Y:S02]  /*1aa0*/  LDG.E.64 R16, desc[UR12][R14.64] ;  /* 0x0000000c0e107981 */ /* 0x008e64000c1e1b00 */
[----:B-1----:R-:W-:-:S07]  /*1ab0*/  DFMA R12, -R12, UR4, R16 ;  /* 0x000000040c0c7c2b */ /* 0x002fce0008000110 */
[----:B------:R0:W-:Y:S04]  /*1ac0*/  STG.E.64 desc[UR12][R14.64], R12 ;  /* 0x0000000c0e007986 */ /* 0x0001e8000c101b0c */
.L_x_13:
[----:B0-2---:R-:W0:Y:S01]  /*1ad0*/  LDC.64 R4, c[0x0][0x380] ;  /* 0x0000e000ff047b82 */ /* 0x005e220000000a00 */
[----:B------:R-:W1:Y:S01]  /*1ae0*/  LDCU UR4, c[0x0][0x3d0] ;  /* 0x00007a00ff0477ac */ /* 0x000e620008000800 */
[----:B0-----:R-:W-:-:S05]  /*1af0*/  IMAD.WIDE.U32 R4, R7, 0x8, R4 ;  /* 0x0000000807047825 */ /* 0x001fca00078e0004 */
[----:B----4-:R-:W2:Y:S01]  /*1b00*/  LDG.E.64 R10, desc[UR12][R4.64] ;  /* 0x0000000c040a7981 */ /* 0x010ea2000c1e1b00 */
[----:B-1----:R-:W0:Y:S01]  /*1b10*/  I2F.F64 R18, UR4 ;  /* 0x0000000400127d12 */ /* 0x002e220008201c00 */
[----:B------:R-:W-:-:S07]  /*1b20*/  IMAD.MOV.U32 R2, RZ, RZ, 0x1 ;  /* 0x00000001ff027424 */ /* 0x000fce00078e00ff */
        /* <DEDUP_REMOVED lines=13> */
[----:B------:R-:W-:Y:S01]  /*1c00*/  MOV R8, R18 ;  /* 0x0000001200087202 */ /* 0x000fe20000000f00 */
[----:B------:R-:W-:Y:S01]  /*1c10*/  IMAD.MOV.U32 R9, RZ, RZ, R19 ;  /* 0x000000ffff097224 */ /* 0x000fe200078e0013 */
[----:B------:R-:W-:-:S07]  /*1c20*/  MOV R6, 0x1c40 ;  /* 0x00001c4000067802 */ /* 0x000fce0000000f00 */
[----:B------:R-:W-:Y:S05]  /*1c30*/  CALL.REL.NOINC `($__internal_0_$__cuda_sm20_div_rn_f64_full) ;  /* 0x0000001c006c7944 */ /* 0x000fea0003c00000 */
.L_x_15:
[----:B------:R-:W0:Y:S01]  /*1c40*/  LDC.64 R2, c[0x0][0x388] ;  /* 0x0000e200ff027b82 */ /* 0x000e220000000a00 */
[----:B------:R1:W-:Y:S01]  /*1c50*/  STG.E.64 desc[UR12][R4.64], R8 ;  /* 0x0000000804007986 */ /* 0x0003e2000c101b0c */
[----:B0-----:R-:W-:-:S05]  /*1c60*/  IMAD.WIDE.U32 R2, R7, 0x8, R2 ;  /* 0x0000000807027825 */ /* 0x001fca00078e0002 */
[----:B------:R-:W2:Y:S01]  /*1c70*/  LDG.E.64 R10, desc[UR12][R2.64] ;  /* 0x0000000c020a7981 */ /* 0x000ea2000c1e1b00 */
[----:B------:R-:W0:Y:S01]  /*1c80*/  MUFU.RCP64H R13, R19 ;  /* 0x00000013000d7308 */ /* 0x000e220000001800 */
[----:B------:R-:W-:-:S06]  /*1c90*/  MOV R12, 0x1 ;  /* 0x00000001000c7802 */ /* 0x000fcc0000000f00 */
        /* <DEDUP_REMOVED lines=8> */
[----:B-1----:R-:W-:-:S10]  /*1d20*/  DFMA R8, R16, R14, R12 ;  /* 0x0000000e1008722b */ /* 0x002fd4000000000c */
[----:B------:R-:W-:-:S05]  /*1d30*/  FFMA R0, RZ, R19, R9 ;  /* 0x00000013ff007223 */ /* 0x000fca0000000009 */
[----:B------:R-:W-:-:S13]  /*1d40*/  FSETP.GT.AND P0, PT, |R0|, 1.469367938527859385e-39, PT ;  /* 0x001000000000780b */ /* 0x000fda0003f04200 */
[----:B------:R-:W-:Y:S05]  /*1d50*/  @P0 BRA P1, `(.L_x_16) ;  /* 0x0000000000100947 */ /* 0x000fea0000800000 */
[----:B------:R-:W-:Y:S01]  /*1d60*/  IMAD.MOV.U32 R8, RZ, RZ, R18 ;  /* 0x000000ffff087224 */ /* 0x000fe200078e0012 */
[----:B------:R-:W-:Y:S02]  /*1d70*/  MOV R9, R19 ;  /* 0x0000001300097202 */ /* 0x000fe40000000f00 */
[----:B------:R-:W-:-:S07]  /*1d80*/  MOV R6, 0x1da0 ;  /* 0x00001da000067802 */ /* 0x000fce0000000f00 */
[----:B------:R-:W-:Y:S05]  /*1d90*/  CALL.REL.NOINC `($__internal_0_$__cuda_sm20_div_rn_f64_full) ;  /* 0x0000001c00147944 */ /* 0x000fea0003c00000 */
.L_x_16:
[----:B------:R-:W0:Y:S01]  /*1da0*/  LDC.64 R10, c[0x0][0x398] ;  /* 0x0000e600ff0a7b82 */ /* 0x000e220000000a00 */
[----:B------:R1:W-:Y:S01]  /*1db0*/  STG.E.64 desc[UR12][R2.64], R8 ;  /* 0x0000000802007986 */ /* 0x0003e2000c101b0c */
[----:B------:R-:W2:Y:S03]  /*1dc0*/  LDCU.64 UR4, c[0x0][0x3e0] ;  /* 0x00007c00ff0477ac */ /* 0x000ea60008000a00 */
[----:B------:R-:W2:Y:S03]  /*1dd0*/  LDG.E.64 R4, desc[UR12][R4.64] ;  /* 0x0000000c04047981 */ /* 0x000ea6000c1e1b00 */
[----:B------:R-:W3:Y:S08]  /*1de0*/  LDC.64 R16, c[0x0][0x3a0] ;  /* 0x0000e800ff107b82 */ /* 0x000ef00000000a00 */
[----:B------:R-:W4:Y:S01]  /*1df0*/  LDC R0, c[0x0][0x3d4] ;  /* 0x0000f500ff007b82 */ /* 0x000f220000000800 */
[----:B0-----:R-:W-:-:S05]  /*1e00*/  IMAD.WIDE.U32 R10, R7, 0x8, R10 ;  /* 0x00000008070a7825 */ /* 0x001fca00078e000a */
[----:B------:R-:W2:Y:S01]  /*1e10*/  LDG.E.64 R12, desc[UR12][R10.64] ;  /* 0x0000000c0a0c7981 */ /* 0x000ea2000c1e1b00 */
[----:B---3--:R-:W-:Y:S01]  /*1e20*/  IMAD.WIDE.U32 R16, R7, 0x8, R16 ;  /* 0x0000000807107825 */ /* 0x008fe200078e0010 */
[----:B--2---:R-:W-:-:S07]  /*1e30*/  DFMA R12, -R4, UR4, R12 ;  /* 0x00000004040c7c2b */ /* 0x004fce000800010c */
[----:B------:R1:W-:Y:S04]  /*1e40*/  STG.E.64 desc[UR12][R10.64], R12 ;  /* 0x0000000c0a007986 */ /* 0x0003e8000c101b0c */
[----:B------:R-:W2:Y:S04]  /*1e50*/  LDG.E.64 R14, desc[UR12][R2.64] ;  /* 0x0000000c020e7981 */ /* 0x000ea8000c1e1b00 */
[----:B------:R-:W2:Y:S01]  /*1e60*/  LDG.E.64 R20, desc[UR12][R16.64] ;  /* 0x0000000c10147981 */ /* 0x000ea2000c1e1b00 */
[----:B----4-:R-:W-:Y:S01]  /*1e70*/  ISETP.GE.AND P0, PT, R0, 0x1, PT ;  /* 0x000000010000780c */ /* 0x010fe20003f06270 */
[----:B--2---:R-:W-:-:S07]  /*1e80*/  DFMA R14, -R14, UR4, R20 ;  /* 0x000000040e0e7c2b */ /* 0x004fce0008000114 */
[----:B------:R1:W-:Y:S05]  /*1e90*/  STG.E.64 desc[UR12][R16.64], R14 ;  /* 0x0000000e10007986 */ /* 0x0003ea000c101b0c */
[----:B------:R-:W-:Y:S05]  /*1ea0*/  @!P0 EXIT ;  /* 0x000000000000894d */ /* 0x000fea0003800000 */
[C---:B------:R-:W-:Y:S01]  /*1eb0*/  ISETP.GE.U32.AND P0, PT, R0.reuse, 0x8, PT ;  /* 0x000000080000780c */ /* 0x040fe20003f06070 */
[----:B------:R-:W-:Y:S01]  /*1ec0*/  IMAD.MOV.U32 R4, RZ, RZ, RZ ;  /* 0x000000ffff047224 */ /* 0x000fe200078e00ff */
[----:B------:R-:W-:-:S11]  /*1ed0*/  LOP3.LUT R5, R0, 0x7, RZ, 0xc0, !PT ;  /* 0x0000000700057812 */ /* 0x000fd600078ec0ff */
[----:B------:R-:W-:Y:S05]  /*1ee0*/  @!P0 BRA `(.L_x_17) ;  /* 0x0000000c004c8947 */ /* 0x000fea0003800000 */
[----:B-1----:R-:W0:Y:S01]  /*1ef0*/  LDC R3, c[0x0][0x3d8] ;  /* 0x0000f600ff037b82 */ /* 0x002e220000000800 */
[----:B------:R-:W-:Y:S01]  /*1f00*/  LOP3.LUT R4, R0, 0x7ffffff8, RZ, 0xc0, !PT ;  /* 0x7ffffff800047812 */ /* 0x000fe200078ec0ff */
[----:B------:R-:W1:Y:S01]  /*1f10*/  LDCU.64 UR4, c[0x0][0x3e0] ;  /* 0x00007c00ff0477ac */ /* 0x000e620008000a00 */
[----:B------:R-:W-:-:S03]  /*1f20*/  MOV R2, R7 ;  /* 0x0000000700027202 */ /* 0x000fc60000000f00 */
[----:B------:R-:W-:Y:S02]  /*1f30*/  IMAD.MOV R0, RZ, RZ, -R4 ;  /* 0x000000ffff007224 */ /* 0x000fe400078e0a04 */
[----:B------:R-:W2:Y:S08]  /*1f40*/  LDC.64 R16, c[0x0][0x390] ;  /* 0x0000e400ff107b82 */ /* 0x000eb00000000a00 */
[----:B------:R-:W3:Y:S02]  /*1f50*/  LDC.64 R14, c[0x0][0x3a8] ;  /* 0x0000ea00ff0e7b82 */ /* 0x000ee40000000a00 */
.L_x_26:
[----:B--2---:R-:W-:-:S05]  /*1f60*/  IMAD.WIDE R24, R2, 0x8, R16 ;  /* 0x0000000802187825 */ /* 0x004fca00078e0210 */
[----:B----4-:R-:W2:Y:S01]  /*1f70*/  LDG.E.64 R10, desc[UR12][R24.64] ;  /* 0x0000000c180a7981 */ /* 0x010ea2000c1e1b00 */
[----:B------:R-:W4:Y:S01]  /*1f80*/  MUFU.RCP64H R9, R19 ;  /* 0x0000001300097308 */ /* 0x000f220000001800 */
[----:B------:R-:W-:-:S06]  /*1f90*/  HFMA2 R8, -RZ, RZ, 0, 5.9604644775390625e-08 ;  /* 0x00000001ff087431 */ /* 0x000fcc00000001ff */
[----:B----4-:R-:W-:-:S08]  /*1fa0*/  DFMA R12, -R18, R8, 1 ;  /* 0x3ff00000120c742b */ /* 0x010fd00000000108 */
        /* <DEDUP_REMOVED lines=14> */
[----:B01-3--:R-:W-:Y:S05]  /*2090*/  CALL.REL.NOINC `($__internal_0_$__cuda_sm20_div_rn_f64_full) ;  /* 0x0000001800547944 */ /* 0x00bfea0003c00000 */
.L_x_18:
[----:B---3--:R-:W-:Y:S01]  /*20a0*/  IMAD.WIDE R12, R2, 0x8, R14 ;  /* 0x00000008020c7825 */ /* 0x008fe200078e020e */
[----:B------:R2:W-:Y:S04]  /*20b0*/  STG.E.64 desc[UR12][R24.64], R8 ;  /* 0x0000000818007986 */ /* 0x0005e8000c101b0c */
[----:B------:R-:W1:Y:S01]  /*20c0*/  LDG.E.64 R10, desc[UR12][R12.64] ;  /* 0x0000000c0c0a7981 */ /* 0x000e62000c1e1b00 */
[----:B0-----:R-:W-:Y:S01]  /*20d0*/  IMAD.WIDE R22, R3, 0x8, R24 ;  /* 0x0000000803167825 */ /* 0x001fe200078e0218 */
[----:B------:R-:W0:Y:S01]  /*20e0*/  MUFU.RCP64H R27, R19 ;  /* 0x00000013001b7308 */ /* 0x000e220000001800 */
[----:B------:R-:W-:-:S06]  /*20f0*/  MOV R26, 0x1 ;  /* 0x00000001001a7802 */ /* 0x000fcc0000000f00 */
[----:B0-----:R-:W-:Y:S02]  /*2100*/  DFMA R28, -R18, R26, 1 ;  /* 0x3ff00000121c742b */ /* 0x001fe4000000011a */
[----:B-1----:R-:W-:-:S07]  /*2110*/  DFMA R20, -R8, UR4, R10 ;  /* 0x0000000408147c2b */ /* 0x002fce000800010a */
[----:B------:R0:W-:Y:S04]  /*2120*/  STG.E.64 desc[UR12][R12.64], R20 ;  /* 0x000000140c007986 */ /* 0x0001e8000c101b0c */
[----:B------:R-:W3:Y:S01]  /*2130*/  LDG.E.64 R10, desc[UR12][R22.64] ;  /* 0x0000000c160a7981 */ /* 0x000ee2000c1e1b00 */
[----:B------:R-:W-:-:S08]  /*2140*/  DFMA R28, R28, R28, R28 ;  /* 0x0000001c1c1c722b */ /* 0x000fd0000000001c */
[----:B------:R-:W-:-:S08]  /*2150*/  DFMA R28, R26, R28, R26 ;  /* 0x0000001c1a1c722b */ /* 0x000fd0000000001a */
[----:B--2---:R-:W-:-:S08]  /*2160*/  DFMA R8, -R18, R28, 1 ;  /* 0x3ff000001208742b */ /* 0x004fd0000000011c */
[----:B------:R-:W-:-:S08]  /*2170*/  DFMA R28, R28, R8, R28 ;  /* 0x000000081c1c722b */ /* 0x000fd0000000001c */
[----:B---3--:R-:W-:Y:S01]  /*2180*/  DMUL R8, R28, R10 ;  /* 0x0000000a1c087228 */ /* 0x008fe20000000000 */
[----:B------:R-:W-:-:S07]  /*2190*/  FSETP.GEU.AND P1, PT, |R11|, 6.5827683646048100446e-37, PT ;  /* 0x036000000b00780b */ /* 0x000fce0003f2e200 */
[----:B------:R-:W-:-:S08]  /*21a0*/  DFMA R24, -R18, R8, R10 ;  /* 0x000000081218722b */ /* 0x000fd0000000010a */
[----:B------:R-:W-:-:S10]  /*21b0*/  DFMA R8, R28, R24, R8 ;  /* 0x000000181c08722b */ /* 0x000fd40000000008 */
[----:B------:R-:W-:-:S05]  /*21c0*/  FFMA R6, RZ, R19, R9 ;  /* 0x00000013ff067223 */ /* 0x000fca0000000009 */
[----:B------:R-:W-:-:S13]  /*21d0*/  FSETP.GT.AND P0, PT, |R6|, 1.469367938527859385e-39, PT ;  /* 0x001000000600780b */ /* 0x000fda0003f04200 */
[----:B0-----:R-:W-:Y:S05]  /*21e0*/  @P0 BRA P1, `(.L_x_19) ;  /* 0x0000000000100947 */ /* 0x001fea0000800000 */
[----:B------:R-:W-:Y:S01]  /*21f0*/  IMAD.MOV.U32 R8, RZ, RZ, R18 ;  /* 0x000000ffff087224 */ /* 0x000fe200078e0012 */
[----:B------:R-:W-:Y:S02]  /*2200*/  MOV R9, R19 ;  /* 0x0000001300097202 */ /* 0x000fe40000000f00 */
[----:B------:R-:W-:-:S07]  /*2210*/  MOV R6, 0x2230 ;  /* 0x0000223000067802 */ /* 0x000fce0000000f00 */
[----:B------:R-:W-:Y:S05]  /*2220*/  CALL.REL.NOINC `($__internal_0_$__cuda_sm20_div_rn_f64_full) ;  /* 0x0000001400f07944 */ /* 0x000fea0003c00000 */
.L_x_19:
[C---:B------:R-:W-:Y:S01]  /*2230*/  IMAD.WIDE R12, R3.reuse, 0x8, R12 ;  /* 0x00000008030c7825 */ /* 0x040fe200078e020c */
[----:B------:R0:W-:Y:S04]  /*2240*/  STG.E.64 desc[UR12][R22.64], R8 ;  /* 0x0000000816007986 */ /* 0x0001e8000c101b0c */
[----:B------:R-:W2:Y:S01]  /*2250*/  LDG.E.64 R10, desc[UR12][R12.64] ;  /* 0x0000000c0c0a7981 */ /* 0x000ea2000c1e1b00 */
[----:B------:R-:W-:Y:S01]  /*2260*/  IMAD.WIDE R24, R3, 0x8, R22 ;  /* 0x0000000803187825 */ /* 0x000fe200078e0216 */
[----:B------:R-:W1:Y:S01]  /*2270*/  MUFU.RCP64H R27, R19 ;  /* 0x00000013001b7308 */ /* 0x000e620000001800 */
[----:B------:R-:W-:-:S06]  /*2280*/  MOV R26, 0x1 ;  /* 0x00000001001a7802 */ /* 0x000fcc0000000f00 */
[----:B-1----:R-:W-:Y:S02]  /*2290*/  DFMA R28, -R18, R26, 1 ;  /* 0x3ff00000121c742b */ /* 0x002fe4000000011a */
[----:B--2---:R-:W-:-:S07]  /*22a0*/  DFMA R20, -R8, UR4, R10 ;  /* 0x0000000408147c2b */ /* 0x004fce000800010a */
[----:B------:R1:W-:Y:S04]  /*22b0*/  STG.E.64 desc[UR12][R12.64], R20 ;  /* 0x000000140c007986 */ /* 0x0003e8000c101b0c */
[----:B------:R-:W2:Y:S01]  /*22c0*/  LDG.E.64 R10, desc[UR12][R24.64] ;  /* 0x0000000c180a7981 */ /* 0x000ea2000c1e1b00 */
[----:B------:R-:W-:-:S08]  /*22d0*/  DFMA R28, R28, R28, R28 ;  /* 0x0000001c1c1c722b */ /* 0x000fd0000000001c */
[----:B------:R-:W-:-:S08]  /*22e0*/  DFMA R28, R26, R28, R26 ;  /* 0x0000001c1a1c722b */ /* 0x000fd0000000001a */
[----:B0-----:R-:W-:-:S08]  /*22f0*/  DFMA R8, -R18, R28, 1 ;  /* 0x3ff000001208742b */ /* 0x001fd0000000011c */
[----:B------:R-:W-:-:S08]  /*2300*/  DFMA R28, R28, R8, R28 ;  /* 0x000000081c1c722b */ /* 0x000fd0000000001c */
[----:B--2---:R-:W-:Y:S01]  /*2310*/  DMUL R8, R28, R10 ;  /* 0x0000000a1c087228 */ /* 0x004fe20000000000 */
[----:B------:R-:W-:-:S07]  /*2320*/  FSETP.GEU.AND P1, PT, |R11|, 6.5827683646048100446e-37, PT ;  /* 0x036000000b00780b */ /* 0x000fce0003f2e200 */
[----:B------:R-:W-:-:S08]  /*2330*/  DFMA R22, -R18, R8, R10 ;  /* 0x000000081216722b */ /* 0x000fd0000000010a */
[----:B------:R-:W-:-:S10]  /*2340*/  DFMA R8, R28, R22, R8 ;  /* 0x000000161c08722b */ /* 0x000fd40000000008 */
[----:B------:R-:W-:-:S05]  /*2350*/  FFMA R6, RZ, R19, R9 ;  /* 0x00000013ff067223 */ /* 0x000fca0000000009 */
[----:B------:R-:W-:-:S13]  /*2360*/  FSETP.GT.AND P0, PT, |R6|, 1.469367938527859385e-39, PT ;  /* 0x001000000600780b */ /* 0x000fda0003f04200 */
[----:B-1----:R-:W-:Y:S05]  /*2370*/  @P0 BRA P1, `(.L_x_20) ;  /* 0x0000000000100947 */ /* 0x002fea0000800000 */
[----:B------:R-:W-:Y:S01]  /*2380*/  IMAD.MOV.U32 R8, RZ, RZ, R18 ;  /* 0x000000ffff087224 */ /* 0x000fe200078e0012 */
[----:B------:R-:W-:Y:S02]  /*2390*/  MOV R9, R19 ;  /* 0x0000001300097202 */ /* 0x000fe40000000f00 */
[----:B------:R-:W-:-:S07]  /*23a0*/  MOV R6, 0x23c0 ;  /* 0x000023c000067802 */ /* 0x000fce0000000f00 */
[----:B------:R-:W-:Y:S05]  /*23b0*/  CALL.REL.NOINC `($__internal_0_$__cuda_sm20_div_rn_f64_full) ;  /* 0x00000014008c7944 */ /* 0x000fea0003c00000 */
.L_x_20:
        /* <DEDUP_REMOVED lines=25> */
.L_x_21:
        /* <DEDUP_REMOVED lines=25> */
.L_x_22:
        /* <DEDUP_REMOVED lines=25> */
.L_x_23:
        /* <DEDUP_REMOVED lines=25> */
.L_x_24:
        /* <DEDUP_REMOVED lines=25> */
.L_x_25:
[C---:B------:R-:W-:Y:S01]  /*2b90*/  IMAD.WIDE R12, R3.reuse, 0x8, R12 ;  /* 0x00000008030c7825 */ /* 0x040fe200078e020c */
[----:B------:R4:W-:Y:S04]  /*2ba0*/  STG.E.64 desc[UR12][R22.64], R8 ;  /* 0x0000000816007986 */ /* 0x0009e8000c101b0c */
[----:B------:R-:W2:Y:S01]  /*2bb0*/  LDG.E.64 R10, desc[UR12][R12.64] ;  /* 0x0000000c0c0a7981 */ /* 0x000ea2000c1e1b00 */
[----:B------:R-:W-:Y:S01]  /*2bc0*/  IADD3 R0, PT, PT, R0, 0x8, RZ ;  /* 0x0000000800007810 */ /* 0x000fe20007ffe0ff */
[----:B------:R-:W-:-:S03]  /*2bd0*/  IMAD R2, R3, 0x8, R2 ;  /* 0x0000000803027824 */ /* 0x000fc600078e0202 */
[----:B------:R-:W-:Y:S01]  /*2be0*/  ISETP.NE.AND P0, PT, R0, RZ, PT ;  /* 0x000000ff0000720c */ /* 0x000fe20003f05270 */
[----:B--2---:R-:W-:-:S07]  /*2bf0*/  DFMA R10, -R8, UR4, R10 ;  /* 0x00000004080a7c2b */ /* 0x004fce000800010a */
[----:B------:R4:W-:Y:S05]  /*2c00*/  STG.E.64 desc[UR12][R12.64], R10 ;  /* 0x0000000a0c007986 */ /* 0x0009ea000c101b0c */
[----:B------:R-:W-:Y:S05]  /*2c10*/  @P0 BRA `(.L_x_26) ;  /* 0xfffffff000d00947 */ /* 0x000fea000383ffff */
.L_x_17:
[----:B------:R-:W-:-:S13]  /*2c20*/  ISETP.NE.AND P0, PT, R5, RZ, PT ;  /* 0x000000ff0500720c */ /* 0x000fda0003f05270 */
[----:B------:R-:W-:Y:S05]  /*2c30*/  @!P0 EXIT ;  /* 0x000000000000894d */ /* 0x000fea0003800000 */
[----:B------:R-:W0:Y:S01]  /*2c40*/  LDCU UR4, c[0x0][0x3d4] ;  /* 0x00007a80ff0477ac */ /* 0x000e220008000800 */
[----:B------:R-:W-:Y:S01]  /*2c50*/  ISETP.GE.U32.AND P0, PT, R5, 0x4, PT ;  /* 0x000000040500780c */ /* 0x000fe20003f06070 */
[----:B0-----:R-:W-:-:S12]  /*2c60*/  ULOP3.LUT UR4, UR4, 0x3, URZ, 0xc0, !UPT ;  /* 0x0000000304047892 */ /* 0x001fd8000f8ec0ff */
[----:B------:R-:W-:Y:S05]  /*2c70*/  @!P0 BRA `(.L_x_27) ;  /* 0x0000000400cc8947 */ /* 0x000fea0003800000 */
[----:B-1----:R-:W0:Y:S01]  /*2c80*/  LDC.64 R2, c[0x0][0x390] ;  /* 0x0000e400ff027b82 */ /* 0x002e220000000a00 */
[----:B------:R-:W1:Y:S02]  /*2c90*/  LDCU UR5, c[0x0][0x3d8] ;  /* 0x00007b00ff0577ac */ /* 0x000e640008000800 */
[----:B-1----:R-:W-:-:S04]  /*2ca0*/  IMAD R0, R4, UR5, R7 ;  /* 0x0000000504007c24 */ /* 0x002fc8000f8e0207 */
[----:B0-----:R-:W-:-:S05]  /*2cb0*/  IMAD.WIDE R2, R0, 0x8, R2 ;  /* 0x0000000800027825 */ /* 0x001fca00078e0202 */
[----:B----4-:R-:W2:Y:S01]  /*2cc0*/  LDG.E.64 R12, desc[UR12][R2.64] ;  /* 0x0000000c020c7981 */ /* 0x010ea2000c1e1b00 */
        /* <DEDUP_REMOVED lines=16> */
[----:B------:R-:W-:Y:S02]  /*2dd0*/  MOV R8, R18 ;  /* 0x0000001200087202 */ /* 0x000fe40000000f00 */
[----:B------:R-:W-:Y:S02]  /*2de0*/  MOV R9, R19 ;  /* 0x0000001300097202 */ /* 0x000fe40000000f00 */
[----:B------:R-:W-:-:S07]  /*2df0*/  MOV R6, 0x2e10 ;  /* 0x00002e1000067802 */ /* 0x000fce0000000f00 */
[----:B------:R-:W-:Y:S05]  /*2e00*/  CALL.REL.NOINC `($__internal_0_$__cuda_sm20_div_rn_f64_full) ;  /* 0x0000000800f87944 */ /* 0x000fea0003c00000 */
.L_x_28:
[----:B------:R-:W0:Y:S01]  /*2e10*/  LDC.64 R12, c[0x0][0x3a8] ;  /* 0x0000ea00ff0c7b82 */ /* 0x000e220000000a00 */
[----:B------:R-:W-:Y:S01]  /*2e20*/  STG.E.64 desc[UR12][R2.64], R8 ;  /* 0x0000000802007986 */ /* 0x000fe2000c101b0c */
[----:B------:R-:W1:Y:S06]  /*2e30*/  LDCU.64 UR6, c[0x0][0x3e0] ;  /* 0x00007c00ff0677ac */ /* 0x000e6c0008000a00 */
[----:B------:R-:W2:Y:S01]  /*2e40*/  LDC R15, c[0x0][0x3d8] ;  /* 0x0000f600ff0f7b82 */ /* 0x000ea20000000800 */
[----:B0-----:R-:W-:-:S05]  /*2e50*/  IMAD.WIDE R12, R0, 0x8, R12 ;  /* 0x00000008000c7825 */ /* 0x001fca00078e020c */
[----:B------:R-:W1:Y:S01]  /*2e60*/  LDG.E.64 R10, desc[UR12][R12.64] ;  /* 0x0000000c0c0a7981 */ /* 0x000e62000c1e1b00 */
[----:B--2---:R-:W-:Y:S01]  /*2e70*/  IMAD.WIDE R14, R15, 0x8, R2 ;  /* 0x000000080f0e7825 */ /* 0x004fe200078e0202 */
[----:B------:R-:W0:Y:S03]  /*2e80*/  MUFU.RCP64H R17, R19 ;  /* 0x0000001300117308 */ /* 0x000e260000001800 */
[----:B------:R-:W-:-:S06]  /*2e90*/  IMAD.MOV.U32 R16, RZ, RZ, 0x1 ;  /* 0x00000001ff107424 */ /* 0x000fcc00078e00ff */
[----:B0-----:R-:W-:Y:S02]  /*2ea0*/  DFMA R20, -R18, R16, 1 ;  /* 0x3ff000001214742b */ /* 0x001fe40000000110 */
[----:B-1----:R-:W-:-:S07]  /*2eb0*/  DFMA R10, -R8, UR6, R10 ;  /* 0x00000006080a7c2b */ /* 0x002fce000800010a */
[----:B------:R0:W-:Y:S04]  /*2ec0*/  STG.E.64 desc[UR12][R12.64], R10 ;  /* 0x0000000a0c007986 */ /* 0x0001e8000c101b0c */
[----:B0-----:R-:W2:Y:S01]  /*2ed0*/  LDG.E.64 R10, desc[UR12][R14.64] ;  /* 0x0000000c0e0a7981 */ /* 0x001ea2000c1e1b00 */
        /* <DEDUP_REMOVED lines=11> */
[----:B------:R-:W-:Y:S02]  /*2f90*/  MOV R8, R18 ;  /* 0x0000001200087202 */ /* 0x000fe40000000f00 */
[----:B------:R-:W-:Y:S02]  /*2fa0*/  MOV R9, R19 ;  /* 0x0000001300097202 */ /* 0x000fe40000000f00 */
[----:B------:R-:W-:-:S07]  /*2fb0*/  MOV R6, 0x2fd0 ;  /* 0x00002fd000067802 */ /* 0x000fce0000000f00 */
[----:B------:R-:W-:Y:S05]  /*2fc0*/  CALL.REL.NOINC `($__internal_0_$__cuda_sm20_div_rn_f64_full) ;  /* 0x0000000800887944 */ /* 0x000fea0003c00000 */
.L_x_29:
[----:B------:R-:W0:Y:S01]  /*2fd0*/  LDC R5, c[0x0][0x3d8] ;  /* 0x0000f600ff057b82 */ /* 0x000e220000000800 */
[----:B------:R-:W-:Y:S01]  /*2fe0*/  STG.E.64 desc[UR12][R14.64], R8 ;  /* 0x000000080e007986 */ /* 0x000fe2000c101b0c */
[----:B------:R-:W1:Y:S01]  /*2ff0*/  LDCU.64 UR6, c[0x0][0x3e0] ;  /* 0x00007c00ff0677ac */ /* 0x000e620008000a00 */
[----:B0-----:R-:W-:-:S05]  /*3000*/  IMAD.WIDE R12, R5, 0x8, R12 ;  /* 0x00000008050c7825 */ /* 0x001fca00078e020c */
[----:B------:R-:W1:Y:S01]  /*3010*/  LDG.E.64 R2, desc[UR12][R12.64] ;  /* 0x0000000c0c027981 */ /* 0x000e62000c1e1b00 */
[----:B------:R-:W0:Y:S01]  /*3020*/  MUFU.RCP64H R17, R19 ;  /* 0x0000001300117308 */ /* 0x000e220000001800 */
[----:B------:R-:W-:-:S06]  /*3030*/  IMAD.MOV.U32 R16, RZ, RZ, 0x1 ;  /* 0x00000001ff107424 */ /* 0x000fcc00078e00ff */
[----:B0-----:R-:W-:Y:S02]  /*3040*/  DFMA R20, -R18, R16, 1 ;  /* 0x3ff000001214742b */ /* 0x001fe40000000110 */
[----:B-1----:R-:W-:Y:S01]  /*3050*/  DFMA R10, -R8, UR6, R2 ;  /* 0x00000006080a7c2b */ /* 0x002fe20008000102 */
[----:B------:R-:W-:-:S06]  /*3060*/  IMAD.WIDE R2, R5, 0x8, R14 ;  /* 0x0000000805027825 */ /* 0x000fcc00078e020e */
        /* <DEDUP_REMOVED lines=17> */
.L_x_30:
[----:B------:R-:W0:Y:S01]  /*3180*/  LDC R15, c[0x0][0x3d8] ;  /* 0x0000f600ff0f7b82 */ /* 0x000e220000000800 */
[----:B------:R-:W-:Y:S01]  /*3190*/  STG.E.64 desc[UR12][R2.64], R8 ;  /* 0x0000000802007986 */ /* 0x000fe2000c101b0c */
[----:B------:R-:W1:Y:S01]  /*31a0*/  LDCU.64 UR6, c[0x0][0x3e0] ;  /* 0x00007c00ff0677ac */ /* 0x000e620008000a00 */
[----:B0-----:R-:W-:-:S05]  /*31b0*/  IMAD.WIDE R12, R15, 0x8, R12 ;  /* 0x000000080f0c7825 */ /* 0x001fca00078e020c */
[----:B------:R-:W1:Y:S01]  /*31c0*/  LDG.E.64 R10, desc[UR12][R12.64] ;  /* 0x0000000c0c0a7981 */ /* 0x000e62000c1e1b00 */
[----:B------:R-:W-:Y:S01]  /*31d0*/  IMAD.WIDE R14, R15, 0x8, R2 ;  /* 0x000000080f0e7825 */ /* 0x000fe200078e0202 */
        /* <DEDUP_REMOVED lines=21> */
.L_x_31:
[----:B------:R-:W0:Y:S01]  /*3330*/  LDC R3, c[0x0][0x3d8] ;  /* 0x0000f600ff037b82 */ /* 0x000e220000000800 */
[----:B------:R2:W-:Y:S01]  /*3340*/  STG.E.64 desc[UR12][R14.64], R8 ;  /* 0x000000080e007986 */ /* 0x0005e2000c101b0c */
[----:B------:R-:W1:Y:S01]  /*3350*/  LDCU.64 UR6, c[0x0][0x3e0] ;  /* 0x00007c00ff0677ac */ /* 0x000e620008000a00 */
[----:B0-----:R-:W-:-:S05]  /*3360*/  IMAD.WIDE R12, R3, 0x8, R12 ;  /* 0x00000008030c7825 */ /* 0x001fca00078e020c */
[----:B------:R-:W1:Y:S01]  /*3370*/  LDG.E.64 R2, desc[UR12][R12.64] ;  /* 0x0000000c0c027981 */ /* 0x000e62000c1e1b00 */
[----:B------:R-:W-:Y:S01]  /*3380*/  VIADD R4, R4, 0x4 ;  /* 0x0000000404047836 */ /* 0x000fe20000000000 */
[----:B-1----:R-:W-:-:S07]  /*3390*/  DFMA R2, -R8, UR6, R2 ;  /* 0x0000000608027c2b */ /* 0x002fce0008000102 */
[----:B------:R2:W-:Y:S04]  /*33a0*/  STG.E.64 desc[UR12][R12.64], R2 ;  /* 0x000000020c007986 */ /* 0x0005e8000c101b0c */
.L_x_27:
[----:B------:R-:W-:-:S13]  /*33b0*/  ISETP.NE.AND P0, PT, RZ, UR4, PT ;  /* 0x00000004ff007c0c */ /* 0x000fda000bf05270 */
[----:B------:R-:W-:Y:S05]  /*33c0*/  @!P0 EXIT ;  /* 0x000000000000894d */ /* 0x000fea0003800000 */
[----:B------:R-:W-:-:S09]  /*33d0*/  UISETP.NE.AND UP0, UPT, UR4, 0x1, UPT ;  /* 0x000000010400788c */ /* 0x000fd2000bf05270 */
[----:B------:R-:W-:Y:S05]  /*33e0*/  BRA.U !UP0, `(.L_x_32) ;  /* 0x0000000108f47547 */ /* 0x000fea000b800000 */
[----:B-12---:R-:W0:Y:S01]  /*33f0*/  LDC.64 R2, c[0x0][0x390] ;  /* 0x0000e400ff027b82 */ /* 0x006e220000000a00 */
        /* <DEDUP_REMOVED lines=24> */
.L_x_33:
        /* <DEDUP_REMOVED lines=28> */
.L_x_34:
        /* <DEDUP_REMOVED lines=8> */
.L_x_32:
[----:B------:R-:W0:Y:S02]  /*37c0*/  LDC R0, c[0x0][0x3d4] ;  /* 0x0000f500ff007b82 */ /* 0x000e240000000800 */
[----:B0-----:R-:W-:-:S04]  /*37d0*/  LOP3.LUT R0, R0, 0x1, RZ, 0xc0, !PT ;  /* 0x0000000100007812 */ /* 0x001fc800078ec0ff */
[----:B------:R-:W-:-:S13]  /*37e0*/  ISETP.NE.U32.AND P0, PT, R0, 0x1, PT ;  /* 0x000000010000780c */ /* 0x000fda0003f05070 */
[----:B------:R-:W-:Y:S05]  /*37f0*/  @P0 EXIT ;  /* 0x000000000000094d */ /* 0x000fea0003800000 */
[----:B-123--:R-:W0:Y:S01]  /*3800*/  LDC.64 R2, c[0x0][0x390] ;  /* 0x0000e400ff027b82 */ /* 0x00ee220000000a00 */
        /* <DEDUP_REMOVED lines=22> */
.L_x_35:
[----:B------:R-:W0:Y:S01]  /*3970*/  LDC.64 R6, c[0x0][0x3a8] ;  /* 0x0000ea00ff067b82 */ /* 0x000e220000000a00 */
[----:B------:R-:W-:Y:S01]  /*3980*/  STG.E.64 desc[UR12][R2.64], R8 ;  /* 0x0000000802007986 */ /* 0x000fe2000c101b0c */
[----:B------:R-:W1:Y:S01]  /*3990*/  LDCU.64 UR4, c[0x0][0x3e0] ;  /* 0x00007c00ff0477ac */ /* 0x000e620008000a00 */
[----:B0-----:R-:W-:-:S05]  /*39a0*/  IMAD.WIDE R4, R4, 0x8, R6 ;  /* 0x0000000804047825 */ /* 0x001fca00078e0206 */
[----:B------:R-:W1:Y:S02]  /*39b0*/  LDG.E.64 R6, desc[UR12][R4.64] ;  /* 0x0000000c04067981 */ /* 0x000e64000c1e1b00 */
[----:B-1----:R-:W-:-:S07]  /*39c0*/  DFMA R6, -R8, UR4, R6 ;  /* 0x0000000408067c2b */ /* 0x002fce0008000106 */
[----:B------:R-:W-:Y:S01]  /*39d0*/  STG.E.64 desc[UR12][R4.64], R6 ;  /* 0x0000000604007986 */ /* 0x000fe2000c101b0c */
[----:B------:R-:W-:Y:S05]  /*39e0*/  EXIT ;  /* 0x000000000000794d */ /* 0x000fea0003800000 */
        .weak           $__internal_0_$__cuda_sm20_div_rn_f64_full
        .type           $__internal_0_$__cuda_sm20_div_rn_f64_full,@function
        .size           $__internal_0_$__cuda_sm20_div_rn_f64_full,(.L_x_89 - $__internal_0_$__cuda_sm20_div_rn_f64_full)
$__internal_0_$__cuda_sm20_div_rn_f64_full:
[C---:B------:R-:W-:Y:S01]  /*39f0*/  FSETP.GEU.AND P0, PT, |R9|.reuse, 1.469367938527859385e-39, PT ;  /* 0x001000000900780b */ /* 0x040fe20003f0e200 */
[----:B------:R-:W-:Y:S01]  /*3a00*/  IMAD.MOV.U32 R30, RZ, RZ, R10 ;  /* 0x000000ffff1e7224 */ /* 0x000fe200078e000a */
[C---:B------:R-:W-:Y:S02]  /*3a10*/  LOP3.LUT R20, R9.reuse, 0x800fffff, RZ, 0xc0, !PT ;  /* 0x800fffff09147812 */ /* 0x040fe400078ec0ff */
[----:B------:R-:W-:Y:S01]  /*3a20*/  MOV R26, 0x1 ;  /* 0x00000001001a7802 */ /* 0x000fe20000000f00 */
[----:B------:R-:W-:Y:S01]  /*3a30*/  IMAD.MOV.U32 R28, RZ, RZ, R30 ;  /* 0x000000ffff1c7224 */ /* 0x000fe200078e001e */
[----:B------:R-:W-:Y:S02]  /*3a40*/  LOP3.LUT R21, R20, 0x3ff00000, RZ, 0xfc, !PT ;  /* 0x3ff0000014157812 */ /* 0x000fe400078efcff */
[----:B------:R-:W-:Y:S02]  /*3a50*/  MOV R20, R8 ;  /* 0x0000000800147202 */ /* 0x000fe40000000f00 */
[----:B------:R-:W-:Y:S01]  /*3a60*/  MOV R31, R11 ;  /* 0x0000000b001f7202 */ /* 0x000fe20000000f00 */
[----:B------:R-:W-:Y:S01]  /*3a70*/  HFMA2 R11, -RZ, RZ, 0.0045166015625, 0 ;  /* 0x1ca00000ff0b7431 */ /* 0x000fe200000001ff */
[----:B------:R-:W-:Y:S01]  /*3a80*/  LOP3.LUT R10, R9, 0x7ff00000, RZ, 0xc0, !PT ;  /* 0x7ff00000090a7812 */ /* 0x000fe200078ec0ff */
[----:B------:R-:W-:-:S06]  /*3a90*/  @!P0 DMUL R20, R8, 8.98846567431157953865e+307 ;  /* 0x7fe0000008148828 */ /* 0x000fcc0000000000 */
[----:B------:R-:W0:Y:S02]  /*3aa0*/  MUFU.RCP64H R27, R21 ;  /* 0x00000015001b7308 */ /* 0x000e240000001800 */
[----:B0-----:R-:W-:-:S08]  /*3ab0*/  DFMA R32, R26, -R20, 1 ;  /* 0x3ff000001a20742b */ /* 0x001fd00000000814 */
[----:B------:R-:W-:-:S08]  /*3ac0*/  DFMA R32, R32, R32, R32 ;  /* 0x000000202020722b */ /* 0x000fd00000000020 */
[----:B------:R-:W-:Y:S01]  /*3ad0*/  DFMA R32, R26, R32, R26 ;  /* 0x000000201a20722b */ /* 0x000fe2000000001a */
[----:B------:R-:W-:-:S04]  /*3ae0*/  LOP3.LUT R27, R31, 0x7ff00000, RZ, 0xc0, !PT ;  /* 0x7ff000001f1b7812 */ /* 0x000fc800078ec0ff */
[----:B------:R-:W-:-:S03]  /*3af0*/  ISETP.GE.U32.AND P1, PT, R27, R10, PT ;  /* 0x0000000a1b00720c */ /* 0x000fc60003f26070 */
[----:B------:R-:W-:Y:S01]  /*3b00*/  DFMA R34, R32, -R20, 1 ;  /* 0x3ff000002022742b */ /* 0x000fe20000000814 */
[----:B------:R-:W-:Y:S02]  /*3b10*/  SEL R26, R11, 0x63400000, !P1 ;  /* 0x634000000b1a7807 */ /* 0x000fe40004800000 */
[----:B------:R-:W-:Y:S02]  /*3b20*/  FSETP.GEU.AND P1, PT, |R31|, 1.469367938527859385e-39, PT ;  /* 0x001000001f00780b */ /* 0x000fe40003f2e200 */
[----:B------:R-:W-:-:S03]  /*3b30*/  LOP3.LUT R29, R26, 0x800fffff, R31, 0xf8, !PT ;  /* 0x800fffff1a1d7812 */ /* 0x000fc600078ef81f */
[----:B------:R-:W-:-:S08]  /*3b40*/  DFMA R32, R32, R34, R32 ;  /* 0x000000222020722b */ /* 0x000fd00000000020 */
[----:B------:R-:W-:Y:S05]  /*3b50*/  @P1 BRA `(.L_x_36) ;  /* 0x0000000000201947 */ /* 0x000fea0003800000 */
[----:B------:R-:W-:-:S04]  /*3b60*/  LOP3.LUT R26, R9, 0x7ff00000, RZ, 0xc0, !PT ;  /* 0x7ff00000091a7812 */ /* 0x000fc800078ec0ff */
[----:B------:R-:W-:Y:S02]  /*3b70*/  ISETP.GE.U32.AND P1, PT, R27, R26, PT ;  /* 0x0000001a1b00720c */ /* 0x000fe40003f26070 */
[----:B------:R-:W-:Y:S02]  /*3b80*/  MOV R26, RZ ;  /* 0x000000ff001a7202 */ /* 0x000fe40000000f00 */
[----:B------:R-:W-:-:S04]  /*3b90*/  SEL R11, R11, 0x63400000, !P1 ;  /* 0x634000000b0b7807 */ /* 0x000fc80004800000 */
[----:B------:R-:W-:-:S04]  /*3ba0*/  LOP3.LUT R11, R11, 0x80000000, R31, 0xf8, !PT ;  /* 0x800000000b0b7812 */ /* 0x000fc800078ef81f */
[----:B------:R-:W-:-:S06]  /*3bb0*/  LOP3.LUT R27, R11, 0x100000, RZ, 0xfc, !PT ;  /* 0x001000000b1b7812 */ /* 0x000fcc00078efcff */
[----:B------:R-:W-:-:S10]  /*3bc0*/  DFMA R28, R28, 2, -R26 ;  /* 0x400000001c1c782b */ /* 0x000fd4000000081a */
[----:B------:R-:W-:-:S07]  /*3bd0*/  LOP3.LUT R27, R29, 0x7ff00000, RZ, 0xc0, !PT ;  /* 0x7ff000001d1b7812 */ /* 0x000fce00078ec0ff */
.L_x_36:
[----:B------:R-:W-:Y:S01]  /*3be0*/  IADD3 R11, PT, PT, R27, -0x1, RZ ;  /* 0xffffffff1b0b7810 */ /* 0x000fe20007ffe0ff */
[----:B------:R-:W-:Y:S01]  /*3bf0*/  DMUL R34, R32, R28 ;  /* 0x0000001c20227228 */ /* 0x000fe20000000000 */
[----:B------:R-:W-:Y:S02]  /*3c00*/  @!P0 LOP3.LUT R10, R21, 0x7ff00000, RZ, 0xc0, !PT ;  /* 0x7ff00000150a8812 */ /* 0x000fe400078ec0ff */
[----:B------:R-:W-:-:S03]  /*3c10*/  ISETP.GT.U32.AND P0, PT, R11, 0x7feffffe, PT ;  /* 0x7feffffe0b00780c */ /* 0x000fc60003f04070 */
[----:B------:R-:W-:Y:S02]  /*3c20*/  VIADD R11, R10, 0xffffffff ;  /* 0xffffffff0a0b7836 */ /* 0x000fe40000000000 */
[----:B------:R-:W-:-:S03]  /*3c30*/  DFMA R36, R34, -R20, R28 ;  /* 0x800000142224722b */ /* 0x000fc6000000001c */
[----:B------:R-:W-:-:S05]  /*3c40*/  ISETP.GT.U32.OR P0, PT, R11, 0x7feffffe, P0 ;  /* 0x7feffffe0b00780c */ /* 0x000fca0000704470 */
[----:B------:R-:W-:-:S08]  /*3c50*/  DFMA R32, R32, R36, R34 ;  /* 0x000000242020722b */ /* 0x000fd00000000022 */
[----:B------:R-:W-:Y:S05]  /*3c60*/  @P0 BRA `(.L_x_37) ;  /* 0x00000000007c0947 */ /* 0x000fea0003800000 */
[----:B------:R-:W-:Y:S02]  /*3c70*/  LOP3.LUT R10, R31, 0x7ff00000, RZ, 0xc0, !PT ;  /* 0x7ff000001f0a7812 */ /* 0x000fe400078ec0ff */
[----:B------:R-:W-:Y:S02]  /*3c80*/  LOP3.LUT R11, R9, 0x7ff00000, RZ, 0xc0, !PT ;  /* 0x7ff00000090b7812 */ /* 0x000fe400078ec0ff */
[----:B------:R-:W-:Y:S02]  /*3c90*/  MOV R26, 0x1ca00000 ;  /* 0x1ca00000001a7802 */ /* 0x000fe40000000f00 */
[CC--:B------:R-:W-:Y:S02]  /*3ca0*/  VIADDMNMX R27, R10.reuse, -R11.reuse, 0xb9600000, !PT ;  /* 0xb96000000a1b7446 */ /* 0x0c0fe4000780090b */
[----:B------:R-:W-:Y:S02]  /*3cb0*/  ISETP.GE.U32.AND P0, PT, R10, R11, PT ;  /* 0x0000000b0a00720c */ /* 0x000fe40003f06070 */
[----:B------:R-:W-:-:S02]  /*3cc0*/  VIMNMX R27, PT, PT, R27, 0x46a00000, PT ;  /* 0x46a000001b1b7848 */ /* 0x000fc40003fe0100 */
[----:B------:R-:W-:Y:S02]  /*3cd0*/  SEL R26, R26, 0x63400000, !P0 ;  /* 0x634000001a1a7807 */ /* 0x000fe40004000000 */
[----:B------:R-:W-:Y:S02]  /*3ce0*/  MOV R10, RZ ;  /* 0x000000ff000a7202 */ /* 0x000fe40000000f00 */
[----:B------:R-:W-:-:S05]  /*3cf0*/  IADD3 R26, PT, PT, -R26, R27, RZ ;  /* 0x0000001b1a1a7210 */ /* 0x000fca0007ffe1ff */
[----:B------:R-:W-:-:S06]  /*3d00*/  VIADD R11, R26, 0x7fe00000 ;  /* 0x7fe000001a0b7836 */ /* 0x000fcc0000000000 */
[----:B------:R-:W-:-:S10]  /*3d10*/  DMUL R34, R32, R10 ;  /* 0x0000000a20227228 */ /* 0x000fd40000000000 */
[----:B------:R-:W-:-:S13]  /*3d20*/  FSETP.GTU.AND P0, PT, |R35|, 1.469367938527859385e-39, PT ;  /* 0x001000002300780b */ /* 0x000fda0003f0c200 */
[----:B------:R-:W-:Y:S05]  /*3d30*/  @P0 BRA `(.L_x_38) ;  /* 0x0000000000a80947 */ /* 0x000fea0003800000 */
[----:B------:R-:W-:Y:S01]  /*3d40*/  DFMA R20, R32, -R20, R28 ;  /* 0x800000142014722b */ /* 0x000fe2000000001c */
[----:B------:R-:W-:-:S09]  /*3d50*/  MOV R10, RZ ;  /* 0x000000ff000a7202 */ /* 0x000fd20000000f00 */
[C---:B------:R-:W-:Y:S02]  /*3d60*/  FSETP.NEU.AND P0, PT, R21.reuse, RZ, PT ;  /* 0x000000ff1500720b */ /* 0x040fe40003f0d000 */
[----:B------:R-:W-:-:S04]  /*3d70*/  LOP3.LUT R8, R21, 0x80000000, R9, 0x48, !PT ;  /* 0x8000000015087812 */ /* 0x000fc800078e4809 */
[----:B------:R-:W-:-:S07]  /*3d80*/  LOP3.LUT R11, R8, R11, RZ, 0xfc, !PT ;  /* 0x0000000b080b7212 */ /* 0x000fce00078efcff */
[----:B------:R-:W-:Y:S05]  /*3d90*/  @!P0 BRA `(.L_x_38) ;  /* 0x0000000000908947 */ /* 0x000fea0003800000 */
[----:B------:R-:W-:Y:S01]  /*3da0*/  IMAD.MOV R21, RZ, RZ, -R26 ;  /* 0x000000ffff157224 */ /* 0x000fe200078e0a1a */
[----:B------:R-:W-:Y:S01]  /*3db0*/  MOV R20, RZ ;  /* 0x000000ff00147202 */ /* 0x000fe20000000f00 */
[----:B------:R-:W-:Y:S01]  /*3dc0*/  DMUL.RP R10, R32, R10 ;  /* 0x0000000a200a7228 */ /* 0x000fe20000008000 */
[----:B------:R-:W-:-:S04]  /*3dd0*/  IADD3 R26, PT, PT, -R26, -0x43300000, RZ ;  /* 0xbcd000001a1a7810 */ /* 0x000fc80007ffe1ff */
[----:B------:R-:W-:-:S05]  /*3de0*/  DFMA R20, R34, -R20, R32 ;  /* 0x800000142214722b */ /* 0x000fca0000000020 */
[----:B------:R-:W-:-:S05]  /*3df0*/  LOP3.LUT R8, R11, R8, RZ, 0x3c, !PT ;  /* 0x000000080b087212 */ /* 0x000fca00078e3cff */
[----:B------:R-:W-:-:S04]  /*3e00*/  FSETP.NEU.AND P0, PT, |R21|, R26, PT ;  /* 0x0000001a1500720b */ /* 0x000fc80003f0d200 */
[----:B------:R-:W-:Y:S02]  /*3e10*/  FSEL R11, R8, R35, !P0 ;  /* 0x00000023080b7208 */ /* 0x000fe40004000000 */
[----:B------:R-:W-:-:S03]  /*3e20*/  FSEL R10, R10, R34, !P0 ;  /* 0x000000220a0a7208 */ /* 0x000fc60004000000 */
[----:B------:R-:W-:Y:S01]  /*3e30*/  IMAD.MOV.U32 R35, RZ, RZ, R11 ;  /* 0x000000ffff237224 */ /* 0x000fe200078e000b */
[----:B------:R-:W-:Y:S01]  /*3e40*/  MOV R34, R10 ;  /* 0x0000000a00227202 */ /* 0x000fe20000000f00 */
[----:B------:R-:W-:Y:S06]  /*3e50*/  BRA `(.L_x_38) ;  /* 0x0000000000607947 */ /* 0x000fec0003800000 */
.L_x_37:
[----:B------:R-:W-:-:S14]  /*3e60*/  DSETP.NAN.AND P0, PT, R30, R30, PT ;  /* 0x0000001e1e00722a */ /* 0x000fdc0003f08000 */
[----:B------:R-:W-:Y:S05]  /*3e70*/  @P0 BRA `(.L_x_39) ;  /* 0x00000000004c0947 */ /* 0x000fea0003800000 */
[----:B------:R-:W-:-:S14]  /*3e80*/  DSETP.NAN.AND P0, PT, R8, R8, PT ;  /* 0x000000080800722a */ /* 0x000fdc0003f08000 */
[----:B------:R-:W-:Y:S05]  /*3e90*/  @P0 BRA `(.L_x_40) ;  /* 0x0000000000340947 */ /* 0x000fea0003800000 */
[----:B------:R-:W-:Y:S02]  /*3ea0*/  ISETP.NE.AND P0, PT, R27, R10, PT ;  /* 0x0000000a1b00720c */ /* 0x000fe40003f05270 */
[----:B------:R-:W-:Y:S02]  /*3eb0*/  MOV R34, 0x0 ;  /* 0x0000000000227802 */ /* 0x000fe40000000f00 */
[----:B------:R-:W-:-:S09]  /*3ec0*/  MOV R35, 0xfff80000 ;  /* 0xfff8000000237802 */ /* 0x000fd20000000f00 */
[----:B------:R-:W-:Y:S05]  /*3ed0*/  @!P0 BRA `(.L_x_38) ;  /* 0x0000000000408947 */ /* 0x000fea0003800000 */
[----:B------:R-:W-:Y:S02]  /*3ee0*/  ISETP.NE.AND P0, PT, R27, 0x7ff00000, PT ;  /* 0x7ff000001b00780c */ /* 0x000fe40003f05270 */
[----:B------:R-:W-:Y:S02]  /*3ef0*/  LOP3.LUT R9, R31, 0x80000000, R9, 0x48, !PT ;  /* 0x800000001f097812 */ /* 0x000fe400078e4809 */
[----:B------:R-:W-:-:S13]  /*3f00*/  ISETP.EQ.OR P0, PT, R10, RZ, !P0 ;  /* 0x000000ff0a00720c */ /* 0x000fda0004702670 */
[----:B------:R-:W-:Y:S01]  /*3f10*/  @P0 LOP3.LUT R8, R9, 0x7ff00000, RZ, 0xfc, !PT ;  /* 0x7ff0000009080812 */ /* 0x000fe200078efcff */
[----:B------:R-:W-:Y:S01]  /*3f20*/  @!P0 IMAD.MOV.U32 R34, RZ, RZ, RZ ;  /* 0x000000ffff228224 */ /* 0x000fe200078e00ff */
[----:B------:R-:W-:Y:S02]  /*3f30*/  @!P0 MOV R35, R9 ;  /* 0x0000000900238202 */ /* 0x000fe40000000f00 */
[----:B------:R-:W-:Y:S01]  /*3f40*/  @P0 MOV R34, RZ ;  /* 0x000000ff00220202 */ /* 0x000fe20000000f00 */
[----:B------:R-:W-:Y:S01]  /*3f50*/  @P0 IMAD.MOV.U32 R35, RZ, RZ, R8 ;  /* 0x000000ffff230224 */ /* 0x000fe200078e0008 */
[----:B------:R-:W-:Y:S06]  /*3f60*/  BRA `(.L_x_38) ;  /* 0x00000000001c7947 */ /* 0x000fec0003800000 */
.L_x_40:
[----:B------:R-:W-:Y:S02]  /*3f70*/  LOP3.LUT R9, R9, 0x80000, RZ, 0xfc, !PT ;  /* 0x0008000009097812 */ /* 0x000fe400078efcff */
[----:B------:R-:W-:Y:S02]  /*3f80*/  MOV R34, R8 ;  /* 0x0000000800227202 */ /* 0x000fe40000000f00 */
[----:B------:R-:W-:Y:S01]  /*3f90*/  MOV R35, R9 ;  /* 0x0000000900237202 */ /* 0x000fe20000000f00 */
[----:B------:R-:W-:Y:S06]  /*3fa0*/  BRA `(.L_x_38) ;  /* 0x00000000000c7947 */ /* 0x000fec0003800000 */
.L_x_39:
[----:B------:R-:W-:Y:S01]  /*3fb0*/  LOP3.LUT R9, R31, 0x80000, RZ, 0xfc, !PT ;  /* 0x000800001f097812 */ /* 0x000fe200078efcff */
[----:B------:R-:W-:-:S03]  /*3fc0*/  IMAD.MOV.U32 R34, RZ, RZ, R30 ;  /* 0x000000ffff227224 */ /* 0x000fc600078e001e */
[----:B------:R-:W-:-:S07]  /*3fd0*/  MOV R35, R9 ;  /* 0x0000000900237202 */ /* 0x000fce0000000f00 */
.L_x_38:
[----:B------:R-:W-:Y:S01]  /*3fe0*/  MOV R10, R6 ;  /* 0x00000006000a7202 */ /* 0x000fe20000000f00 */
[----:B------:R-:W-:Y:S01]  /*3ff0*/  IMAD.MOV.U32 R9, RZ, RZ, R35 ;  /* 0x000000ffff097224 */ /* 0x000fe200078e0023 */
[----:B------:R-:W-:Y:S02]  /*4000*/  MOV R11, 0x0 ;  /* 0x00000000000b7802 */ /* 0x000fe40000000f00 */
[----:B------:R-:W-:Y:S02]  /*4010*/  MOV R8, R34 ;  /* 0x0000002200087202 */ /* 0x000fe40000000f00 */
[----:B------:R-:W-:Y:S05]  /*4020*/  RET.REL.NODEC R10 `(_Z9reductionPdS_S_S_S_S_S_S_S_S_iiid) ;  /* 0xffffffbc0af47950 */ /* 0x000fea0003c3ffff */
.L_x_41:
[----:B------:R-:W-:-:S00]  /*4030*/  BRA `(.L_x_41) ;  /* 0xfffffffc00fc7947 */ /* 0x000fc0000383ffff */
[----:B------:R-:W-:-:S00]  /*4040*/  NOP ;  /* 0x0000000000007918 */ /* 0x000fc00000000000 */
        /* <DEDUP_REMOVED lines=11> */
.L_x_89:


//--------------------- .text._Z9backward2PdS_S_S_S_S_S_S_S_S_iii --------------------------
	.section	.text._Z9backward2PdS_S_S_S_S_S_S_S_S_iii,"ax",@progbits
	.align	128
        .global         _Z9backward2PdS_S_S_S_S_S_S_S_S_iii
        .type           _Z9backward2PdS_S_S_S_S_S_S_S_S_iii,@function
        .size           _Z9backward2PdS_S_S_S_S_S_S_S_S_iii,(.L_x_94 - _Z9backward2PdS_S_S_S_S_S_S_S_S_iii)
        .other          _Z9backward2PdS_S_S_S_S_S_S_S_S_iii,@"STO_CUDA_ENTRY STV_DEFAULT"
_Z9backward2PdS_S_S_S_S_S_S_S_S_iii:
.text._Z9backward2PdS_S_S_S_S_S_S_S_S_iii:
[----:B------:R-:W-:Y:S01]  /*0000*/  LDC R1, c[0x0][0x37c] ;  /* 0x0000df00ff017b82 */ /* 0x000fe20000000800 */
[----:B------:R-:W0:Y:S07]  /*0010*/  S2R R4, SR_TID.X ;  /* 0x0000000000047919 */ /* 0x000e2e0000002100 */
[----:B------:R-:W1:Y:S01]  /*0020*/  S2UR UR4, SR_CTAID.X ;  /* 0x00000000000479c3 */ /* 0x000e620000002500 */
[----:B------:R-:W2:Y:S01]  /*0030*/  LDCU UR7, c[0x0][0x3d0] ;  /* 0x00007a00ff0777ac */ /* 0x000ea20008000800 */
[----:B------:R-:W3:Y:S06]  /*0040*/  S2R R2, SR_TID.Y ;  /* 0x0000000000027919 */ /* 0x000eec0000002200 */
[----:B------:R-:W3:Y:S01]  /*0050*/  LDC R5, c[0x0][0x364] ;  /* 0x0000d900ff057b82 */ /* 0x000ee20000000800 */
[----:B------:R-:W1:Y:S07]  /*0060*/  LDCU UR5, c[0x0][0x360] ;  /* 0x00006c00ff0577ac */ /* 0x000e6e0008000800 */
[----:B------:R-:W3:Y:S08]  /*0070*/  S2UR UR6, SR_CTAID.Y ;  /* 0x00000000000679c3 */ /* 0x000ef00000002600 */
[----:B------:R-:W4:Y:S01]  /*0080*/  LDC R0, c[0x0][0x3d8] ;  /* 0x0000f600ff007b82 */ /* 0x000f220000000800 */
[----:B-1----:R-:W-:-:S06]  /*0090*/  UIMAD UR4, UR4, UR5, URZ ;  /* 0x00000005040472a4 */ /* 0x002fcc000f8e02ff */
[----:B0-----:R-:W-:Y:S01]  /*00a0*/  IADD3 R7, PT, PT, R4, UR4, RZ ;  /* 0x0000000404077c10 */ /* 0x001fe2000fffe0ff */
[----:B---3--:R-:W-:-:S03]  /*00b0*/  IMAD R5, R5, UR6, R2 ;  /* 0x0000000605057c24 */ /* 0x008fc6000f8e0202 */
[----:B----4-:R-:W-:-:S04]  /*00c0*/  ISETP.GE.AND P0, PT, R7, R0, PT ;  /* 0x000000000700720c */ /* 0x010fc80003f06270 */
[----:B--2---:R-:W-:-:S13]  /*00d0*/  ISETP.GE.OR P0, PT, R5, UR7, P0 ;  /* 0x0000000705007c0c */ /* 0x004fda0008706670 */
[----:B------:R-:W-:Y:S05]  /*00e0*/  @P0 EXIT ;  /* 0x000000000000094d */ /* 0x000fea0003800000 */
[----:B------:R-:W0:Y:S01]  /*00f0*/  LDC.64 R12, c[0x0][0x3b8] ;  /* 0x0000ee00ff0c7b82 */ /* 0x000e220000000a00 */
[----:B------:R-:W1:Y:S01]  /*0100*/  LDCU.64 UR6, c[0x0][0x358] ;  /* 0x00006b00ff0677ac */ /* 0x000e620008000a00 */
[----:B------:R-:W-:-:S06]  /*0110*/  IMAD R2, R5, R0, R7 ;  /* 0x0000000005027224 */ /* 0x000fcc00078e0207 */
[----:B------:R-:W2:Y:S08]  /*0120*/  LDC.64 R8, c[0x0][0x3c8] ;  /* 0x0000f200ff087b82 */ /* 0x000eb00000000a00 */
[----:B------:R-:W3:Y:S01]  /*0130*/  LDC.64 R14, c[0x0][0x380] ;  /* 0x0000e000ff0e7b82 */ /* 0x000ee20000000a00 */
[----:B0-----:R-:W-:-:S07]  /*0140*/  IMAD.WIDE R12, R2, 0x8, R12 ;  /* 0x00000008020c7825 */ /* 0x001fce00078e020c */
[----:B------:R-:W0:Y:S01]  /*0150*/  LDC.64 R18, c[0x0][0x3c0] ;  /* 0x0000f000ff127b82 */ /* 0x000e220000000a00 */
[----:B-1----:R-:W4:Y:S01]  /*0160*/  LDG.E.64 R12, desc[UR6][R12.64] ;  /* 0x000000060c0c7981 */ /* 0x002f22000c1e1b00 */
[----:B--2---:R-:W-:-:S06]  /*0170*/  IMAD.WIDE.U32 R8, R5, 0x8, R8 ;  /* 0x0000000805087825 */ /* 0x004fcc00078e0008 */
[----:B------:R-:W1:Y:S01]  /*0180*/  LDC.64 R20, c[0x0][0x388] ;  /* 0x0000e200ff147b82 */ /* 0x000e620000000a00 */
[----:B------:R-:W4:Y:S01]  /*0190*/  LDG.E.64 R10, desc[UR6][R8.64] ;  /* 0x00000006080a7981 */ /* 0x000f22000c1e1b00 */
[----:B---3--:R-:W-:-:S06]  /*01a0*/  IMAD.WIDE R14, R2, 0x8, R14 ;  /* 0x00000008020e7825 */ /* 0x008fcc00078e020e */
[----:B------:R-:W2:Y:S01]  /*01b0*/  LDC.64 R22, c[0x0][0x3b0] ;  /* 0x0000ec00ff167b82 */ /* 0x000ea20000000a00 */
[----:B0-----:R-:W-:Y:S01]  /*01c0*/  IMAD.WIDE R18, R7, 0x8, R18 ;  /* 0x0000000807127825 */ /* 0x001fe200078e0212 */
[----:B----4-:R-:W-:-:S07]  /*01d0*/  DMUL R10, R10, R12 ;  /* 0x0000000c0a0a7228 */ /* 0x010fce0000000000 */
[----:B------:R0:W-:Y:S04]  /*01e0*/  STG.E.64 desc[UR6][R14.64], R10 ;  /* 0x0000000a0e007986 */ /* 0x0001e8000c101b06 */
[----:B------:R3:W4:Y:S04]  /*01f0*/  LDG.E.64 R16, desc[UR6][R8.64] ;  /* 0x0000000608107981 */ /* 0x000728000c1e1b00 */
[----:B------:R-:W4:Y:S01]  /*0200*/  LDG.E.64 R18, desc[UR6][R18.64] ;  /* 0x0000000612127981 */ /* 0x000f22000c1e1b00 */
[----:B-1----:R-:W-:-:S04]  /*0210*/  IMAD.WIDE R12, R2, 0x8, R20 ;  /* 0x00000008020c7825 */ /* 0x002fc800078e0214 */
[----:B--2---:R-:W-:Y:S01]  /*0220*/  IMAD.WIDE R20, R2, 0x8, R22 ;  /* 0x0000000802147825 */ /* 0x004fe200078e0216 */
[----:B0-----:R-:W-:Y:S01]  /*0230*/  MOV R10, RZ ;  /* 0x000000ff000a7202 */ /* 0x001fe20000000f00 */
[----:B------:R-:W0:Y:S08]  /*0240*/  LDC.64 R22, c[0x0][0x390] ;  /* 0x0000e400ff167b82 */ /* 0x000e300000000a00 */
[----:B---3--:R-:W1:Y:S01]  /*0250*/  LDC R9, c[0x0][0x3d4] ;  /* 0x0000f500ff097b82 */ /* 0x008e620000000800 */
[----:B----4-:R-:W-:-:S07]  /*0260*/  DMUL R16, R16, R18 ;  /* 0x0000001210107228 */ /* 0x010fce0000000000 */
[----:B------:R2:W-:Y:S04]  /*0270*/  STG.E.64 desc[UR6][R12.64], R16 ;  /* 0x000000100c007986 */ /* 0x0005e8000c101b06 */
[----:B------:R-:W3:Y:S01]  /*0280*/  LDG.E.64 R20, desc[UR6][R20.64] ;  /* 0x0000000614147981 */ /* 0x000ee2000c1e1b00 */
[----:B0-----:R-:W-:Y:S02]  /*0290*/  IMAD.WIDE R14, R2, 0x8, R22 ;  /* 0x00000008020e7825 */ /* 0x001fe400078e0216 */
[----:B------:R-:W0:Y:S01]  /*02a0*/  LDC.64 R22, c[0x0][0x398] ;  /* 0x0000e600ff167b82 */ /* 0x000e220000000a00 */
[----:B---3--:R-:W-:-:S06]  /*02b0*/  DSETP.GT.AND P0, PT, R20, RZ, PT ;  /* 0x000000ff1400722a */ /* 0x008fcc0003f04000 */
[----:B------:R-:W-:-:S05]  /*02c0*/  FSEL R11, RZ, 1.875, !P0 ;  /* 0x3ff00000ff0b7808 */ /* 0x000fca0004000000 */
[----:B------:R2:W-:Y:S04]  /*02d0*/  STG.E.64 desc[UR6][R14.64], R10 ;  /* 0x0000000a0e007986 */ /* 0x0005e8000c101b06 */
[----:B------:R-:W3:Y:S01]  /*02e0*/  LDG.E.64 R18, desc[UR6][R12.64] ;  /* 0x000000060c127981 */ /* 0x000ee2000c1e1b00 */
[----:B-1----:R-:W-:Y:S01]  /*02f0*/  ISETP.GE.AND P0, PT, R9, 0x1, PT ;  /* 0x000000010900780c */ /* 0x002fe20003f06270 */
[----:B0-----:R-:W-:Y:S01]  /*0300*/  IMAD.WIDE R2, R2, 0x8, R22 ;  /* 0x0000000802027825 */ /* 0x001fe200078e0216 */
[----:B---3--:R-:W-:-:S07]  /*0310*/  DMUL R18, R10, R18 ;  /* 0x000000120a127228 */ /* 0x008fce0000000000 */
[----:B------:R2:W-:Y:S04]  /*0320*/  STG.E.64 desc[UR6][R2.64], R18 ;  /* 0x0000001202007986 */ /* 0x0005e8000c101b06 */
[----:B------:R-:W-:Y:S05]  /*0330*/  @!P0 EXIT ;  /* 0x000000000000894d */ /* 0x000fea0003800000 */
[----:B------:R-:W-:Y:S01]  /*0340*/  ISETP.GE.U32.AND P1, PT, R9, 0x8, PT ;  /* 0x000000080900780c */ /* 0x000fe20003f26070 */
[----:B------:R-:W-:Y:S01]  /*0350*/  IMAD R6, R5, R9, RZ ;  /* 0x0000000905067224 */ /* 0x000fe200078e02ff */
[----:B--2---:R-:W-:Y:S02]  /*0360*/  LOP3.LUT R10, R9, 0x7, RZ, 0xc0, !PT ;  /* 0x00000007090a7812 */ /* 0x004fe400078ec0ff */
[----:B------:R-:W-:Y:S02]  /*0370*/  MOV R11, RZ ;  /* 0x000000ff000b7202 */ /* 0x000fe40000000f00 */
[----:B------:R-:W-:-:S07]  /*0380*/  ISETP.NE.AND P0, PT, R10, RZ, PT ;  /* 0x000000ff0a00720c */ /* 0x000fce0003f05270 */
[----:B------:R-:W-:Y:S06]  /*0390*/  @!P1 BRA `(.L_x_42) ;  /* 0x0000000000e49947 */ /* 0x000fec0003800000 */
[----:B------:R-:W0:Y:S01]  /*03a0*/  LDC.64 R14, c[0x0][0x3a8] ;  /* 0x0000ea00ff0e7b82 */ /* 0x000e220000000a00 */
[----:B------:R-:W-:Y:S01]  /*03b0*/  IMAD R8, R0, R9, RZ ;  /* 0x0000000900087224 */ /* 0x000fe200078e02ff */
[----:B------:R-:W-:-:S03]  /*03c0*/  LOP3.LUT R11, R9, 0x7ffffff8, RZ, 0xc0, !PT ;  /* 0x7ffffff8090b7812 */ /* 0x000fc600078ec0ff */
[----:B------:R-:W-:Y:S01]  /*03d0*/  IMAD R4, R5, R8, R4 ;  /* 0x0000000805047224 */ /* 0x000fe200078e0204 */
[----:B------:R-:W-:-:S04]  /*03e0*/  IADD3 R8, PT, PT, -R11, RZ, RZ ;  /* 0x000000ff0b087210 */ /* 0x000fc80007ffe1ff */
[----:B------:R-:W-:Y:S01]  /*03f0*/  IADD3 R13, PT, PT, R4, UR4, RZ ;  /* 0x00000004040d7c10 */ /* 0x000fe2000fffe0ff */
[----:B0-----:R-:W-:-:S03]  /*0400*/  IMAD.WIDE.U32 R14, R6, 0x8, R14 ;  /* 0x00000008060e7825 */ /* 0x001fc600078e000e */
[----:B------:R-:W-:-:S04]  /*0410*/  IADD3 R12, P1, PT, R14, 0x20, RZ ;  /* 0x000000200e0c7810 */ /* 0x000fc80007f3e0ff */
[----:B------:R-:W-:-:S09]  /*0420*/  IADD3.X R5, PT, PT, RZ, R15, RZ, P1, !PT ;  /* 0x0000000fff057210 */ /* 0x000fd20000ffe4ff */
.L_x_43:
[----:B------:R-:W-:Y:S01]  /*0430*/  MOV R4, R12 ;  /* 0x0000000c00047202 */ /* 0x000fe20000000f00 */
[----:B--2---:R-:W2:Y:S01]  /*0440*/  LDG.E.64 R16, desc[UR6][R2.64] ;  /* 0x0000000602107981 */ /* 0x004ea2000c1e1b00 */
[----:B------:R-:W0:Y:S03]  /*0450*/  LDC.64 R18, c[0x0][0x3a0] ;  /* 0x0000e800ff127b82 */ /* 0x000e260000000a00 */
[----:B------:R-:W2:Y:S02]  /*0460*/  LDG.E.64 R14, desc[UR6][R4.64+-0x20] ;  /* 0xffffe006040e7981 */ /* 0x000ea4000c1e1b00 */
[----:B--2---:R-:W-:Y:S01]  /*0470*/  DMUL R20, R14, R16 ;  /* 0x000000100e147228 */ /* 0x004fe20000000000 */
[----:B0-----:R-:W-:-:S06]  /*0480*/  IMAD.WIDE R14, R13, 0x8, R18 ;  /* 0x000000080d0e7825 */ /* 0x001fcc00078e0212 */
[----:B------:R0:W-:Y:S04]  /*0490*/  STG.E.64 desc[UR6][R14.64], R20 ;  /* 0x000000140e007986 */ /* 0x0001e8000c101b06 */
[----:B------:R-:W2:Y:S04]  /*04a0*/  LDG.E.64 R16, desc[UR6][R4.64+-0x18] ;  /* 0xffffe80604107981 */ /* 0x000ea8000c1e1b00 */
[----:B------:R-:W2:Y:S02]  /*04b0*/  LDG.E.64 R18, desc[UR6][R2.64] ;  /* 0x0000000602127981 */ /* 0x000ea4000c1e1b00 */
[----:B--2---:R-:W-:Y:S01]  /*04c0*/  DMUL R22, R16, R18 ;  /* 0x0000001210167228 */ /* 0x004fe20000000000 */
[----:B------:R-:W-:-:S06]  /*04d0*/  IMAD.WIDE R16, R0, 0x8, R14 ;  /* 0x0000000800107825 */ /* 0x000fcc00078e020e */
[----:B------:R1:W-:Y:S04]  /*04e0*/  STG.E.64 desc[UR6][R16.64], R22 ;  /* 0x0000001610007986 */ /* 0x0003e8000c101b06 */
[----:B------:R-:W2:Y:S04]  /*04f0*/  LDG.E.64 R18, desc[UR6][R4.64+-0x10] ;  /* 0xfffff00604127981 */ /* 0x000ea8000c1e1b00 */
[----:B------:R-:W2:Y:S02]  /*0500*/  LDG.E.64 R24, desc[UR6][R2.64] ;  /* 0x0000000602187981 */ /* 0x000ea4000c1e1b00 */
[----:B--2---:R-:W-:Y:S01]  /*0510*/  DMUL R24, R18, R24 ;  /* 0x0000001812187228 */ /* 0x004fe20000000000 */
[----:B------:R-:W-:-:S06]  /*0520*/  IMAD.WIDE R18, R0, 0x8, R16 ;  /* 0x0000000800127825 */ /* 0x000fcc00078e0210 */
[----:B------:R2:W-:Y:S04]  /*0530*/  STG.E.64 desc[UR6][R18.64], R24 ;  /* 0x0000001812007986 */ /* 0x0005e8000c101b06 */
[----:B0-----:R-:W3:Y:S04]  /*0540*/  LDG.E.64 R14, desc[UR6][R4.64+-0x8] ;  /* 0xfffff806040e7981 */ /* 0x001ee8000c1e1b00 */
[----:B------:R-:W3:Y:S02]  /*0550*/  LDG.E.64 R20, desc[UR6][R2.64] ;  /* 0x0000000602147981 */ /* 0x000ee4000c1e1b00 */
[----:B---3--:R-:W-:Y:S01]  /*0560*/  DMUL R20, R14, R20 ;  /* 0x000000140e147228 */ /* 0x008fe20000000000 */
[----:B------:R-:W-:-:S06]  /*0570*/  IMAD.WIDE R14, R0, 0x8, R18 ;  /* 0x00000008000e7825 */ /* 0x000fcc00078e0212 */
[----:B------:R0:W-:Y:S04]  /*0580*/  STG.E.64 desc[UR6][R14.64], R20 ;  /* 0x000000140e007986 */ /* 0x0001e8000c101b06 */
[----:B-1----:R-:W3:Y:S04]  /*0590*/  LDG.E.64 R16, desc[UR6][R4.64] ;  /* 0x0000000604107981 */ /* 0x002ee8000c1e1b00 */
[----:B------:R-:W3:Y:S02]  /*05a0*/  LDG.E.64 R22, desc[UR6][R2.64] ;  /* 0x0000000602167981 */ /* 0x000ee4000c1e1b00 */
[----:B---3--:R-:W-:Y:S01]  /*05b0*/  DMUL R22, R16, R22 ;  /* 0x0000001610167228 */ /* 0x008fe20000000000 */
[----:B------:R-:W-:-:S06]  /*05c0*/  IMAD.WIDE R16, R0, 0x8, R14 ;  /* 0x0000000800107825 */ /* 0x000fcc00078e020e */
[----:B------:R1:W-:Y:S04]  /*05d0*/  STG.E.64 desc[UR6][R16.64], R22 ;  /* 0x0000001610007986 */ /* 0x0003e8000c101b06 */
[----:B--2---:R-:W2:Y:S04]  /*05e0*/  LDG.E.64 R18, desc[UR6][R4.64+0x8] ;  /* 0x0000080604127981 */ /* 0x004ea8000c1e1b00 */
[----:B------:R-:W2:Y:S02]  /*05f0*/  LDG.E.64 R24, desc[UR6][R2.64] ;  /* 0x0000000602187981 */ /* 0x000ea4000c1e1b00 */
[----:B--2---:R-:W-:Y:S01]  /*0600*/  DMUL R24, R18, R24 ;  /* 0x0000001812187228 */ /* 0x004fe20000000000 */
[----:B------:R-:W-:-:S06]  /*0610*/  IMAD.WIDE R18, R0, 0x8, R16 ;  /* 0x0000000800127825 */ /* 0x000fcc00078e0210 */
[----:B------:R2:W-:Y:S04]  /*0620*/  STG.E.64 desc[UR6][R18.64], R24 ;  /* 0x0000001812007986 */ /* 0x0005e8000c101b06 */
[----:B0-----:R-:W3:Y:S04]  /*0630*/  LDG.E.64 R14, desc[UR6][R4.64+0x10] ;  /* 0x00001006040e7981 */ /* 0x001ee8000c1e1b00 */
[----:B------:R-:W3:Y:S01]  /*0640*/  LDG.E.64 R20, desc[UR6][R2.64] ;  /* 0x0000000602147981 */ /* 0x000ee2000c1e1b00 */
[----:B------:R-:W-:Y:S01]  /*0650*/  VIADD R8, R8, 0x8 ;  /* 0x0000000808087836 */ /* 0x000fe20000000000 */
[----:B---3--:R-:W-:Y:S01]  /*0660*/  DMUL R20, R14, R20 ;  /* 0x000000140e147228 */ /* 0x008fe20000000000 */
[----:B------:R-:W-:-:S06]  /*0670*/  IMAD.WIDE R14, R0, 0x8, R18 ;  /* 0x00000008000e7825 */ /* 0x000fcc00078e0212 */
[----:B------:R2:W-:Y:S04]  /*0680*/  STG.E.64 desc[UR6][R14.64], R20 ;  /* 0x000000140e007986 */ /* 0x0005e8000c101b06 */
[----:B-1----:R0:W3:Y:S04]  /*0690*/  LDG.E.64 R16, desc[UR6][R4.64+0x18] ;  /* 0x0000180604107981 */ /* 0x0020e8000c1e1b00 */
[----:B------:R-:W3:Y:S01]  /*06a0*/  LDG.E.64 R22, desc[UR6][R2.64] ;  /* 0x0000000602167981 */ /* 0x000ee2000c1e1b00 */
[----:B------:R-:W-:Y:S02]  /*06b0*/  ISETP.NE.AND P1, PT, R8, RZ, PT ;  /* 0x000000ff0800720c */ /* 0x000fe40003f25270 */
[----:B------:R-:W-:-:S02]  /*06c0*/  IADD3 R12, P2, PT, R4, 0x40, RZ ;  /* 0x00000040040c7810 */ /* 0x000fc40007f5e0ff */
[C---:B------:R-:W-:Y:S02]  /*06d0*/  LEA R13, R0.reuse, R13, 0x3 ;  /* 0x0000000d000d7211 */ /* 0x040fe400078e18ff */
[----:B0-----:R-:W-:Y:S01]  /*06e0*/  IADD3.X R5, PT, PT, RZ, R5, RZ, P2, !PT ;  /* 0x00000005ff057210 */ /* 0x001fe200017fe4ff */
[----:B---3--:R-:W-:Y:S01]  /*06f0*/  DMUL R16, R16, R22 ;  /* 0x0000001610107228 */ /* 0x008fe20000000000 */
[----:B------:R-:W-:-:S06]  /*0700*/  IMAD.WIDE R22, R0, 0x8, R14 ;  /* 0x0000000800167825 */ /* 0x000fcc00078e020e */
[----:B------:R2:W-:Y:S01]  /*0710*/  STG.E.64 desc[UR6][R22.64], R16 ;  /* 0x0000001016007986 */ /* 0x0005e2000c101b06 */
[----:B------:R-:W-:Y:S05]  /*0720*/  @P1 BRA `(.L_x_43) ;  /* 0xfffffffc00401947 */ /* 0x000fea000383ffff */
.L_x_42:
[----:B------:R-:W-:Y:S05]  /*0730*/  @!P0 EXIT ;  /* 0x000000000000894d */ /* 0x000fea0003800000 */
[----:B------:R-:W-:Y:S02]  /*0740*/  ISETP.GE.U32.AND P1, PT, R10, 0x4, PT ;  /* 0x000000040a00780c */ /* 0x000fe40003f26070 */
[----:B------:R-:W-:-:S04]  /*0750*/  LOP3.LUT R8, R9, 0x3, RZ, 0xc0, !PT ;  /* 0x0000000309087812 */ /* 0x000fc800078ec0ff */
[----:B------:R-:W-:-:S07]  /*0760*/  ISETP.NE.AND P0, PT, R8, RZ, PT ;  /* 0x000000ff0800720c */ /* 0x000fce0003f05270 */
[----:B------:R-:W-:Y:S06]  /*0770*/  @!P1 BRA `(.L_x_44) ;  /* 0x00000000007c9947 */ /* 0x000fec0003800000 */
[----:B--2---:R-:W0:Y:S01]  /*0780*/  LDC.64 R16, c[0x0][0x3a8] ;  /* 0x0000ea00ff107b82 */ /* 0x004e220000000a00 */
[----:B------:R-:W-:Y:S01]  /*0790*/  IADD3 R5, PT, PT, R6, R11, RZ ;  /* 0x0000000b06057210 */ /* 0x000fe20007ffe0ff */
[----:B------:R-:W2:Y:S01]  /*07a0*/  LDG.E.64 R12, desc[UR6][R2.64] ;  /* 0x00000006020c7981 */ /* 0x000ea2000c1e1b00 */
[----:B------:R-:W1:Y:S05]  /*07b0*/  LDCU.64 UR4, c[0x0][0x3a8] ;  /* 0x00007500ff0477ac */ /* 0x000e6a0008000a00 */
[----:B------:R-:W3:Y:S01]  /*07c0*/  LDC.64 R14, c[0x0][0x3a0] ;  /* 0x0000e800ff0e7b82 */ /* 0x000ee20000000a00 */
[----:B0-----:R-:W-:-:S06]  /*07d0*/  IMAD.WIDE.U32 R16, R5, 0x8, R16 ;  /* 0x0000000805107825 */ /* 0x001fcc00078e0010 */
[----:B------:R-:W2:Y:S01]  /*07e0*/  LDG.E.64 R16, desc[UR6][R16.64] ;  /* 0x0000000610107981 */ /* 0x000ea2000c1e1b00 */
[----:B------:R-:W-:Y:S01]  /*07f0*/  IADD3 R10, P1, PT, R6, R11, RZ ;  /* 0x0000000b060a7210 */ /* 0x000fe20007f3e0ff */
[----:B------:R-:W-:-:S03]  /*0800*/  IMAD R19, R5, R0, R7 ;  /* 0x0000000005137224 */ /* 0x000fc600078e0207 */
[----:B------:R-:W-:Y:S02]  /*0810*/  IADD3.X R21, PT, PT, RZ, RZ, RZ, P1, !PT ;  /* 0x000000ffff157210 */ /* 0x000fe40000ffe4ff */
[----:B-1----:R-:W-:Y:S01]  /*0820*/  LEA R4, P1, R10, UR4, 0x3 ;  /* 0x000000040a047c11 */ /* 0x002fe2000f8218ff */
[----:B---3--:R-:W-:-:S03]  /*0830*/  IMAD.WIDE R14, R19, 0x8, R14 ;  /* 0x00000008130e7825 */ /* 0x008fc600078e020e */
[----:B------:R-:W-:Y:S01]  /*0840*/  LEA.HI.X R5, R10, UR5, R21, 0x3, P1 ;  /* 0x000000050a057c11 */ /* 0x000fe200088f1c15 */
[----:B--2---:R-:W-:-:S07]  /*0850*/  DMUL R12, R16, R12 ;  /* 0x0000000c100c7228 */ /* 0x004fce0000000000 */
        /* <DEDUP_REMOVED lines=11> */
[----:B0-----:R-:W2:Y:S04]  /*0910*/  LDG.E.64 R12, desc[UR6][R4.64+0x18] ;  /* 0x00001806040c7981 */ /* 0x001ea8000c1e1b00 */
[----:B------:R-:W2:Y:S01]  /*0920*/  LDG.E.64 R14, desc[UR6][R2.64] ;  /* 0x00000006020e7981 */ /* 0x000ea2000c1e1b00 */
[----:B------:R-:W-:Y:S01]  /*0930*/  VIADD R11, R11, 0x4 ;  /* 0x000000040b0b7836 */ /* 0x000fe20000000000 */
[----:B--2---:R-:W-:Y:S01]  /*0940*/  DMUL R12, R12, R14 ;  /* 0x0000000e0c0c7228 */ /* 0x004fe20000000000 */
[----:B------:R-:W-:-:S06]  /*0950*/  IMAD.WIDE R14, R0, 0x8, R22 ;  /* 0x00000008000e7825 */ /* 0x000fcc00078e0216 */
[----:B------:R1:W-:Y:S04]  /*0960*/  STG.E.64 desc[UR6][R14.64], R12 ;  /* 0x0000000c0e007986 */ /* 0x0003e8000c101b06 */
.L_x_44:
[----:B------:R-:W-:Y:S05]  /*0970*/  @!P0 EXIT ;  /* 0x000000000000894d */ /* 0x000fea0003800000 */
[----:B------:R-:W-:Y:S02]  /*0980*/  ISETP.NE.AND P1, PT, R8, 0x1, PT ;  /* 0x000000010800780c */ /* 0x000fe40003f25270 */
[----:B------:R-:W-:-:S04]  /*0990*/  LOP3.LUT R9, R9, 0x1, RZ, 0xc0, !PT ;  /* 0x0000000109097812 */ /* 0x000fc800078ec0ff */
[----:B------:R-:W-:-:S07]  /*09a0*/  ISETP.NE.U32.AND P0, PT, R9, 0x1, PT ;  /* 0x000000010900780c */ /* 0x000fce0003f05070 */
[----:B------:R-:W-:Y:S06]  /*09b0*/  @!P1 BRA `(.L_x_45) ;  /* 0x0000000000549947 */ /* 0x000fec0003800000 */
[----:B------:R-:W0:Y:S01]  /*09c0*/  LDC.64 R4, c[0x0][0x3a8] ;  /* 0x0000ea00ff047b82 */ /* 0x000e220000000a00 */
[----:B-12---:R-:W-:Y:S01]  /*09d0*/  IADD3 R19, PT, PT, R6, R11, RZ ;  /* 0x0000000b06137210 */ /* 0x006fe20007ffe0ff */
[----:B------:R-:W2:Y:S01]  /*09e0*/  LDG.E.64 R12, desc[UR6][R2.64] ;  /* 0x00000006020c7981 */ /* 0x000ea2000c1e1b00 */
[----:B------:R-:W1:Y:S05]  /*09f0*/  LDCU.64 UR4, c[0x0][0x3a8] ;  /* 0x00007500ff0477ac */ /* 0x000e6a0008000a00 */
[----:B------:R-:W3:Y:S01]  /*0a00*/  LDC.64 R16, c[0x0][0x3a0] ;  /* 0x0000e800ff107b82 */ /* 0x000ee20000000a00 */
[----:B0-----:R-:W-:-:S05]  /*0a10*/  IMAD.WIDE.U32 R14, R19, 0x8, R4 ;  /* 0x00000008130e7825 */ /* 0x001fca00078e0004 */
        /* <DEDUP_REMOVED lines=10> */
[----:B------:R-:W2:Y:S01]  /*0ac0*/  LDG.E.64 R12, desc[UR6][R2.64] ;  /* 0x00000006020c7981 */ /* 0x000ea2000c1e1b00 */
[----:B------:R-:W-:Y:S01]  /*0ad0*/  IMAD.WIDE R14, R0, 0x8, R16 ;  /* 0x00000008000e7825 */ /* 0x000fe200078e0210 */
[----:B------:R-:W-:Y:S01]  /*0ae0*/  IADD3 R11, PT, PT, R11, 0x2, RZ ;  /* 0x000000020b0b7810 */ /* 0x000fe20007ffe0ff */
[----:B--2---:R-:W-:-:S07]  /*0af0*/  DMUL R12, R4, R12 ;  /* 0x0000000c040c7228 */ /* 0x004fce0000000000 */
[----:B------:R0:W-:Y:S04]  /*0b00*/  STG.E.64 desc[UR6][R14.64], R12 ;  /* 0x0000000c0e007986 */ /* 0x0001e8000c101b06 */
.L_x_45:
[----:B------:R-:W-:Y:S05]  /*0b10*/  @P0 EXIT ;  /* 0x000000000000094d */ /* 0x000fea0003800000 */
[----:B------:R-:W3:Y:S01]  /*0b20*/  LDC.64 R4, c[0x0][0x3a8] ;  /* 0x0000ea00ff047b82 */ /* 0x000ee20000000a00 */
[----:B------:R-:W-:Y:S01]  /*0b30*/  IADD3 R11, PT, PT, R6, R11, RZ ;  /* 0x0000000b060b7210 */ /* 0x000fe20007ffe0ff */
[----:B------:R-:W4:Y:S06]  /*0b40*/  LDG.E.64 R2, desc[UR6][R2.64] ;  /* 0x0000000602027981 */ /* 0x000f2c000c1e1b00 */
[----:B0-----:R-:W0:Y:S01]  /*0b50*/  LDC.64 R8, c[0x0][0x3a0] ;  /* 0x0000e800ff087b82 */ /* 0x001e220000000a00 */
[----:B---3--:R-:W-:-:S06]  /*0b60*/  IMAD.WIDE.U32 R4, R11, 0x8, R4 ;  /* 0x000000080b047825 */ /* 0x008fcc00078e0004 */
[----:B------:R-:W4:Y:S01]  /*0b70*/  LDG.E.64 R4, desc[UR6][R4.64] ;  /* 0x0000000604047981 */ /* 0x000f22000c1e1b00 */
[----:B------:R-:W-:-:S04]  /*0b80*/  IMAD R11, R11, R0, R7 ;  /* 0x000000000b0b7224 */ /* 0x000fc800078e0207 */
[----:B0-----:R-:W-:Y:S01]  /*0b90*/  IMAD.WIDE R8, R11, 0x8, R8 ;  /* 0x000000080b087825 */ /* 0x001fe200078e0208 */
[----:B----4-:R-:W-:-:S07]  /*0ba0*/  DMUL R6, R4, R2 ;  /* 0x0000000204067228 */ /* 0x010fce0000000000 */
[----:B------:R-:W-:Y:S01]  /*0bb0*/  STG.E.64 desc[UR6][R8.64], R6 ;  /* 0x0000000608007986 */ /* 0x000fe2000c101b06 */
[----:B------:R-:W-:Y:S05]  /*0bc0*/  EXIT ;  /* 0x000000000000794d */ /* 0x000fea0003800000 */
.L_x_46:
        /* <DEDUP_REMOVED lines=11> */
.L_x_94:


//--------------------- .text._Z9backward1PdS_S_S_S_S_S_ii --------------------------
	.section	.text._Z9backward1PdS_S_S_S_S_S_ii,"ax",@progbits
	.align	128
        .global         _Z9backward1PdS_S_S_S_S_S_ii
        .type           _Z9backward1PdS_S_S_S_S_S_ii,@function
        .size           _Z9backward1PdS_S_S_S_S_S_ii,(.L_x_91 - _Z9backward1PdS_S_S_S_S_S_ii)
        .other          _Z9backward1PdS_S_S_S_S_S_ii,@"STO_CUDA_ENTRY STV_DEFAULT"
_Z9backward1PdS_S_S_S_S_S_ii:
.text._Z9backward1PdS_S_S_S_S_S_ii:
[----:B------:R-:W-:Y:S01]  /*0000*/  LDC R1, c[0x0][0x37c] ;  /* 0x0000df00ff017b82 */ /* 0x000fe20000000800 */
[----:B------:R-:W0:Y:S07]  /*0010*/  S2R R2, SR_TID.X ;  /* 0x0000000000027919 */ /* 0x000e2e0000002100 */
[----:B------:R-:W1:Y:S01]  /*0020*/  LDC R0, c[0x0][0x364] ;  /* 0x0000d900ff007b82 */ /* 0x000e620000000800 */
[----:B------:R-:W2:Y:S01]  /*0030*/  LDCU.64 UR6, c[0x0][0x3b8] ;  /* 0x00007700ff0677ac */ /* 0x000ea20008000a00 */
[----:B------:R-:W1:Y:S06]  /*0040*/  S2R R5, SR_TID.Y ;  /* 0x0000000000057919 */ /* 0x000e6c0000002200 */
[----:B------:R-:W0:Y:S08]  /*0050*/  S2UR UR5, SR_CTAID.X ;  /* 0x00000000000579c3 */ /* 0x000e300000002500 */
[----:B------:R-:W0:Y:S08]  /*0060*/  LDC R3, c[0x0][0x360] ;  /* 0x0000d800ff037b82 */ /* 0x000e300000000800 */
[----:B------:R-:W1:Y:S01]  /*0070*/  S2UR UR4, SR_CTAID.Y ;  /* 0x00000000000479c3 */ /* 0x000e620000002600 */
[----:B0-----:R-:W-:-:S05]  /*0080*/  IMAD R3, R3, UR5, R2 ;  /* 0x0000000503037c24 */ /* 0x001fca000f8e0202 */
[----:B--2---:R-:W-:Y:S01]  /*0090*/  ISETP.GE.AND P0, PT, R3, UR7, PT ;  /* 0x0000000703007c0c */ /* 0x004fe2000bf06270 */
[----:B-1----:R-:W-:-:S05]  /*00a0*/  IMAD R0, R0, UR4, R5 ;  /* 0x0000000400007c24 */ /* 0x002fca000f8e0205 */
[----:B------:R-:W-:-:S13]  /*00b0*/  ISETP.GE.OR P0, PT, R0, UR6, P0 ;  /* 0x0000000600007c0c */ /* 0x000fda0008706670 */
[----:B------:R-:W-:Y:S05]  /*00c0*/  @P0 EXIT ;  /* 0x000000000000094d */ /* 0x000fea0003800000 */
[----:B------:R-:W0:Y:S01]  /*00d0*/  LDC.64 R4, c[0x0][0x3b0] ;  /* 0x0000ec00ff047b82 */ /* 0x000e220000000a00 */
[----:B------:R-:W1:Y:S01]  /*00e0*/  LDCU.64 UR8, c[0x0][0x358] ;  /* 0x00006b00ff0877ac */ /* 0x000e620008000a00 */
[----:B------:R-:W-:-:S06]  /*00f0*/  IMAD R0, R0, UR7, R3 ;  /* 0x0000000700007c24 */ /* 0x000fcc000f8e0203 */
[----:B------:R-:W2:Y:S01]  /*0100*/  LDC.64 R6, c[0x0][0x3a0] ;  /* 0x0000e800ff067b82 */ /* 0x000ea20000000a00 */
[----:B0-----:R-:W-:-:S05]  /*0110*/  IMAD.WIDE R4, R0, 0x8, R4 ;  /* 0x0000000800047825 */ /* 0x001fca00078e0204 */
[----:B-1----:R-:W3:Y:S01]  /*0120*/  LDG.E.64 R8, desc[UR8][R4.64] ;  /* 0x0000000804087981 */ /* 0x002ee2000c1e1b00 */
[----:B--2---:R-:W-:-:S05]  /*0130*/  IMAD.WIDE R6, R0, 0x8, R6 ;  /* 0x0000000800067825 */ /* 0x004fca00078e0206 */
[----:B------:R0:W5:Y:S01]  /*0140*/  LDG.E.64 R2, desc[UR8][R6.64] ;  /* 0x0000000806027981 */ /* 0x000162000c1e1b00 */
[----:B------:R-:W-:Y:S01]  /*0150*/  UMOV UR4, 0xd9d7bdbb ;  /* 0xd9d7bdbb00047882 */ /* 0x000fe20000000000 */
[----:B------:R-:W-:Y:S01]  /*0160*/  UMOV UR5, 0x3ddb7cdf ;  /* 0x3ddb7cdf00057882 */ /* 0x000fe20000000000 */
[----:B------:R-:W-:Y:S01]  /*0170*/  BSSY.RECONVERGENT B0, `(.L_x_47) ;  /* 0x0000067000007945 */ /* 0x000fe20003800200 */
[----:B------:R-:W-:Y:S02]  /*0180*/  UMOV UR6, UR5 ;  /* 0x0000000500067c82 */ /* 0x000fe40008000000 */
[----:B------:R-:W-:Y:S01]  /*0190*/  IMAD.U32 R12, RZ, RZ, UR6 ;  /* 0x00000006ff0c7e24 */ /* 0x000fe2000f8e00ff */
[----:B---3--:R-:W-:Y:S01]  /*01a0*/  DSETP.MAX.AND P0, P1, R8, UR4, PT ;  /* 0x0000000408007e2a */ /* 0x008fe2000b90f000 */
[----:B------:R-:W-:Y:S01]  /*01b0*/  IMAD.MOV.U32 R10, RZ, RZ, R9 ;  /* 0x000000ffff0a7224 */ /* 0x000fe200078e0009 */
[----:B------:R-:W-:-:S04]  /*01c0*/  UMOV UR5, 0x3fefffff ;  /* 0x3fefffff00057882 */ /* 0x000fc80000000000 */
[----:B------:R-:W-:Y:S01]  /*01d0*/  FSEL R11, R10, UR6, P0 ;  /* 0x000000060a0b7c08 */ /* 0x000fe20008000000 */
[----:B------:R-:W-:Y:S01]  /*01e0*/  UMOV UR6, UR5 ;  /* 0x0000000500067c82 */ /* 0x000fe20008000000 */
[----:B------:R-:W-:Y:S01]  /*01f0*/  SEL R8, R8, UR4, P0 ;  /* 0x0000000408087c07 */ /* 0x000fe20008000000 */
[----:B------:R-:W-:-:S05]  /*0200*/  UMOV UR4, 0xfff24190 ;  /* 0xfff2419000047882 */ /* 0x000fca0000000000 */
[----:B------:R-:W-:Y:S01]  /*0210*/  @P1 LOP3.LUT R11, R12, 0x80000, RZ, 0xfc, !PT ;  /* 0x000800000c0b1812 */ /* 0x000fe200078efcff */
[----:B------:R-:W-:-:S04]  /*0220*/  IMAD.U32 R12, RZ, RZ, UR6 ;  /* 0x00000006ff0c7e24 */ /* 0x000fc8000f8e00ff */
[----:B------:R-:W-:-:S04]  /*0230*/  IMAD.MOV.U32 R9, RZ, RZ, R11 ;  /* 0x000000ffff097224 */ /* 0x000fc800078e000b */
[----:B------:R-:W-:Y:S02]  /*0240*/  IMAD.MOV.U32 R10, RZ, RZ, R9 ;  /* 0x000000ffff0a7224 */ /* 0x000fe400078e0009 */
[----:B------:R-:W-:-:S06]  /*0250*/  DSETP.MIN.AND P0, P1, R8, UR4, PT ;  /* 0x0000000408007e2a */ /* 0x000fcc000b900000 */
[----:B------:R-:W-:Y:S02]  /*0260*/  FSEL R11, R10, UR6, P0 ;  /* 0x000000060a0b7c08 */ /* 0x000fe40008000000 */
[----:B------:R-:W-:-:S05]  /*0270*/  SEL R8, R8, UR4, P0 ;  /* 0x0000000408087c07 */ /* 0x000fca0008000000 */
[----:B------:R-:W-:Y:S01]  /*0280*/  IMAD.MOV.U32 R14, RZ, RZ, R8 ;  /* 0x000000ffff0e7224 */ /* 0x000fe200078e0008 */
[----:B------:R-:W-:Y:S02]  /*0290*/  @P1 LOP3.LUT R11, R12, 0x80000, RZ, 0xfc, !PT ;  /* 0x000800000c0b1812 */ /* 0x000fe400078efcff */
[----:B------:R-:W-:-:S03]  /*02a0*/  MOV R12, R8 ;  /* 0x00000008000c7202 */ /* 0x000fc60000000f00 */
[----:B------:R-:W-:-:S04]  /*02b0*/  IMAD.MOV.U32 R9, RZ, RZ, R11 ;  /* 0x000000ffff097224 */ /* 0x000fc800078e000b */
[--C-:B------:R-:W-:Y:S01]  /*02c0*/  IMAD.MOV.U32 R13, RZ, RZ, R9.reuse ;  /* 0x000000ffff0d7224 */ /* 0x100fe200078e0009 */
[----:B------:R-:W-:Y:S01]  /*02d0*/  ISETP.GT.AND P0, PT, R9, 0xfffff, PT ;  /* 0x000fffff0900780c */ /* 0x000fe20003f04270 */
[----:B------:R-:W-:-:S12]  /*02e0*/  IMAD.MOV.U32 R11, RZ, RZ, R9 ;  /* 0x000000ffff0b7224 */ /* 0x000fd800078e0009 */
[----:B------:R-:W-:-:S10]  /*02f0*/  @!P0 DMUL R12, R8, 1.80143985094819840000e+16 ;  /* 0x43500000080c8828 */ /* 0x000fd40000000000 */
[----:B------:R-:W-:Y:S02]  /*0300*/  @!P0 IMAD.MOV.U32 R11, RZ, RZ, R13 ;  /* 0x000000ffff0b8224 */ /* 0x000fe400078e000d */
[----:B------:R-:W-:Y:S02]  /*0310*/  @!P0 IMAD.MOV.U32 R14, RZ, RZ, R12 ;  /* 0x000000ffff0e8224 */ /* 0x000fe400078e000c */
[----:B------:R-:W-:-:S05]  /*0320*/  VIADD R10, R11, 0xffffffff ;  /* 0xffffffff0b0a7836 */ /* 0x000fca0000000000 */
[----:B------:R-:W-:Y:S01]  /*0330*/  ISETP.GT.U32.AND P1, PT, R10, 0x7feffffe, PT ;  /* 0x7feffffe0a00780c */ /* 0x000fe20003f24070 */
[----:B------:R-:W-:Y:S01]  /*0340*/  IMAD.MOV.U32 R10, RZ, RZ, -0x3ff ;  /* 0xfffffc01ff0a7424 */ /* 0x000fe200078e00ff */
[----:B------:R-:W-:-:S11]  /*0350*/  @!P0 MOV R10, 0xfffffbcb ;  /* 0xfffffbcb000a8802 */ /* 0x000fd60000000f00 */
[----:B0-----:R-:W-:Y:S05]  /*0360*/  @P1 BRA `(.L_x_48) ;  /* 0x0000000400041947 */ /* 0x001fea0003800000 */
[----:B------:R-:W-:Y:S01]  /*0370*/  LOP3.LUT R12, R11, 0xfffff, RZ, 0xc0, !PT ;  /* 0x000fffff0b0c7812 */ /* 0x000fe200078ec0ff */
[----:B------:R-:W-:Y:S01]  /*0380*/  IMAD.MOV.U32 R22, RZ, RZ, -0x748574fc ;  /* 0x8b7a8b04ff167424 */ /* 0x000fe200078e00ff */
[----:B------:R-:W-:Y:S01]  /*0390*/  MOV R23, 0x3ed0ee25 ;  /* 0x3ed0ee2500177802 */ /* 0x000fe20000000f00 */
[----:B------:R-:W-:Y:S01]  /*03a0*/  UMOV UR4, 0x3ae80f1e ;  /* 0x3ae80f1e00047882 */ /* 0x000fe20000000000 */
[----:B------:R-:W-:Y:S01]  /*03b0*/  LOP3.LUT R13, R12, 0x3ff00000, RZ, 0xfc, !PT ;  /* 0x3ff000000c0d7812 */ /* 0x000fe200078efcff */
[----:B------:R-:W-:Y:S01]  /*03c0*/  IMAD.MOV.U32 R12, RZ, RZ, R14 ;  /* 0x000000ffff0c7224 */ /* 0x000fe200078e000e */
[----:B------:R-:W-:Y:S01]  /*03d0*/  UMOV UR5, 0x3eb1380b ;  /* 0x3eb1380b00057882 */ /* 0x000fe20000000000 */
[----:B------:R-:W-:Y:S01]  /*03e0*/  IMAD.MOV.U32 R14, RZ, RZ, RZ ;  /* 0x000000ffff0e7224 */ /* 0x000fe200078e00ff */
[----:B------:R-:W-:Y:S01]  /*03f0*/  ISETP.GE.U32.AND P0, PT, R13, 0x3ff6a09f, PT ;  /* 0x3ff6a09f0d00780c */ /* 0x000fe20003f06070 */
[----:B------:R-:W-:Y:S01]  /*0400*/  IMAD.MOV.U32 R25, RZ, RZ, 0x43300000 ;  /* 0x43300000ff197424 */ /* 0x000fe200078e00ff */
[----:B------:R-:W-:Y:S01]  /*0410*/  LEA.HI R24, R11, R10, RZ, 0xc ;  /* 0x0000000a0b187211 */ /* 0x000fe200078f60ff */
[----:B------:R-:W-:Y:S01]  /*0420*/  UMOV UR6, 0x80000000 ;  /* 0x8000000000067882 */ /* 0x000fe20000000000 */
[----:B------:R-:W-:-:S09]  /*0430*/  UMOV UR7, 0x43300000 ;  /* 0x4330000000077882 */ /* 0x000fd20000000000 */
[----:B------:R-:W-:Y:S02]  /*0440*/  @P0 VIADD R15, R13, 0xfff00000 ;  /* 0xfff000000d0f0836 */ /* 0x000fe40000000000 */
[----:B------:R-:W-:Y:S02]  /*0450*/  @P0 VIADD R24, R24, 0x1 ;  /* 0x0000000118180836 */ /* 0x000fe40000000000 */
[----:B------:R-:W-:-:S03]  /*0460*/  @P0 IMAD.MOV.U32 R13, RZ, RZ, R15 ;  /* 0x000000ffff0d0224 */ /* 0x000fc600078e000f */
[----:B------:R-:W-:-:S03]  /*0470*/  LOP3.LUT R24, R24, 0x80000000, RZ, 0x3c, !PT ;  /* 0x8000000018187812 */ /* 0x000fc600078e3cff */
[C---:B------:R-:W-:Y:S02]  /*0480*/  DADD R20, R12.reuse, 1 ;  /* 0x3ff000000c147429 */ /* 0x040fe40000000000 */
[----:B------:R-:W-:-:S04]  /*0490*/  DADD R12, R12, -1 ;  /* 0xbff000000c0c7429 */ /* 0x000fc80000000000 */
[----:B------:R-:W0:Y:S02]  /*04a0*/  MUFU.RCP64H R15, R21 ;  /* 0x00000015000f7308 */ /* 0x000e240000001800 */
[----:B0-----:R-:W-:-:S08]  /*04b0*/  DFMA R16, -R20, R14, 1 ;  /* 0x3ff000001410742b */ /* 0x001fd0000000010e */
[----:B------:R-:W-:-:S08]  /*04c0*/  DFMA R16, R16, R16, R16 ;  /* 0x000000101010722b */ /* 0x000fd00000000010 */
[----:B------:R-:W-:-:S08]  /*04d0*/  DFMA R14, R14, R16, R14 ;  /* 0x000000100e0e722b */ /* 0x000fd0000000000e */
[----:B------:R-:W-:-:S08]  /*04e0*/  DMUL R18, R12, R14 ;  /* 0x0000000e0c127228 */ /* 0x000fd00000000000 */
[----:B------:R-:W-:-:S08]  /*04f0*/  DFMA R18, R12, R14, R18 ;  /* 0x0000000e0c12722b */ /* 0x000fd00000000012 */
[----:B------:R-:W-:Y:S02]  /*0500*/  DMUL R16, R18, R18 ;  /* 0x0000001212107228 */ /* 0x000fe40000000000 */
[----:B------:R-:W-:-:S06]  /*0510*/  DADD R10, R12, -R18 ;  /* 0x000000000c0a7229 */ /* 0x000fcc0000000812 */
[----:B------:R-:W-:Y:S01]  /*0520*/  DFMA R20, R16, UR4, R22 ;  /* 0x0000000410147c2b */ /* 0x000fe20008000016 */
[----:B------:R-:W-:Y:S01]  /*0530*/  UMOV UR4, 0x9f02676f ;  /* 0x9f02676f00047882 */ /* 0x000fe20000000000 */
[----:B------:R-:W-:Y:S01]  /*0540*/  UMOV UR5, 0x3ef3b266 ;  /* 0x3ef3b26600057882 */ /* 0x000fe20000000000 */
[----:B------:R-:W-:Y:S02]  /*0550*/  DADD R22, R10, R10 ;  /* 0x000000000a167229 */ /* 0x000fe4000000000a */
[----:B------:R-:W-:Y:S01]  /*0560*/  DADD R10, R24, -UR6 ;  /* 0x80000006180a7e29 */ /* 0x000fe20008000000 */
[----:B------:R-:W-:Y:S01]  /*0570*/  UMOV UR6, 0xfefa39ef ;  /* 0xfefa39ef00067882 */ /* 0x000fe20000000000 */
[----:B------:R-:W-:Y:S01]  /*0580*/  UMOV UR7, 0x3fe62e42 ;  /* 0x3fe62e4200077882 */ /* 0x000fe20000000000 */
[----:B------:R-:W-:Y:S01]  /*0590*/  DFMA R20, R16, R20, UR4 ;  /* 0x0000000410147e2b */ /* 0x000fe20008000014 */
[----:B------:R-:W-:Y:S01]  /*05a0*/  UMOV UR4, 0xa9ab0956 ;  /* 0xa9ab095600047882 */ /* 0x000fe20000000000 */
[----:B------:R-:W-:Y:S01]  /*05b0*/  UMOV UR5, 0x3f1745cb ;  /* 0x3f1745cb00057882 */ /* 0x000fe20000000000 */
[----:B------:R-:W-:-:S02]  /*05c0*/  DFMA R22, R12, -R18, R22 ;  /* 0x800000120c16722b */ /* 0x000fc40000000016 */
[----:B------:R-:W-:-:S03]  /*05d0*/  DFMA R12, R10, UR6, R18 ;  /* 0x000000060a0c7c2b */ /* 0x000fc60008000012 */
[----:B------:R-:W-:Y:S01]  /*05e0*/  DFMA R20, R16, R20, UR4 ;  /* 0x0000000410147e2b */ /* 0x000fe20008000014 */
[----:B------:R-:W-:Y:S01]  /*05f0*/  UMOV UR4, 0x2d1b5154 ;  /* 0x2d1b515400047882 */ /* 0x000fe20000000000 */
[----:B------:R-:W-:Y:S01]  /*0600*/  UMOV UR5, 0x3f3c71c7 ;  /* 0x3f3c71c700057882 */ /* 0x000fe20000000000 */
[----:B------:R-:W-:-:S05]  /*0610*/  DMUL R22, R14, R22 ;  /* 0x000000160e167228 */ /* 0x000fca0000000000 */
[----:B------:R-:W-:Y:S01]  /*0620*/  DFMA R20, R16, R20, UR4 ;  /* 0x0000000410147e2b */ /* 0x000fe20008000014 */
[----:B------:R-:W-:Y:S01]  /*0630*/  UMOV UR4, 0x923be72d ;  /* 0x923be72d00047882 */ /* 0x000fe20000000000 */
[----:B------:R-:W-:-:S06]  /*0640*/  UMOV UR5, 0x3f624924 ;  /* 0x3f62492400057882 */ /* 0x000fcc0000000000 */
        /* <DEDUP_REMOVED lines=8> */
[----:B------:R-:W-:Y:S02]  /*06d0*/  UMOV UR5, 0x3fe62e42 ;  /* 0x3fe62e4200057882 */ /* 0x000fe40000000000 */
[----:B------:R-:W-:Y:S01]  /*06e0*/  DFMA R14, R10, -UR4, R12 ;  /* 0x800000040a0e7c2b */ /* 0x000fe2000800000c */
[----:B------:R-:W-:Y:S01]  /*06f0*/  UMOV UR4, 0x3b39803f ;  /* 0x3b39803f00047882 */ /* 0x000fe20000000000 */
[----:B------:R-:W-:Y:S02]  /*0700*/  UMOV UR5, 0x3c7abc9e ;  /* 0x3c7abc9e00057882 */ /* 0x000fe40000000000 */
[----:B------:R-:W-:-:S04]  /*0710*/  DMUL R20, R16, R20 ;  /* 0x0000001410147228 */ /* 0x000fc80000000000 */
[----:B------:R-:W-:-:S04]  /*0720*/  DADD R14, -R18, R14 ;  /* 0x00000000120e7229 */ /* 0x000fc8000000010e */
[----:B------:R-:W-:-:S08]  /*0730*/  DFMA R20, R18, R20, R22 ;  /* 0x000000141214722b */ /* 0x000fd00000000016 */
[----:B------:R-:W-:-:S08]  /*0740*/  DADD R14, R20, -R14 ;  /* 0x00000000140e7229 */ /* 0x000fd0000000080e */
[----:B------:R-:W-:-:S08]  /*0750*/  DFMA R14, R10, UR4, R14 ;  /* 0x000000040a0e7c2b */ /* 0x000fd0000800000e */
[----:B------:R-:W-:Y:S01]  /*0760*/  DADD R12, R12, R14 ;  /* 0x000000000c0c7229 */ /* 0x000fe2000000000e */
[----:B------:R-:W-:Y:S10]  /*0770*/  BRA `(.L_x_49) ;  /* 0x0000000000187947 */ /* 0x000ff40003800000 */
.L_x_48:
[----:B------:R-:W-:Y:S01]  /*0780*/  IMAD.MOV.U32 R10, RZ, RZ, 0x0 ;  /* 0x00000000ff0a7424 */ /* 0x000fe200078e00ff */
[----:B------:R-:W-:Y:S01]  /*0790*/  LOP3.LUT P0, RZ, R13, 0x7fffffff, RZ, 0xc0, !PT ;  /* 0x7fffffff0dff7812 */ /* 0x000fe2000780c0ff */
[----:B------:R-:W-:-:S06]  /*07a0*/  IMAD.MOV.U32 R11, RZ, RZ, 0x7ff00000 ;  /* 0x7ff00000ff0b7424 */ /* 0x000fcc00078e00ff */
[----:B------:R-:W-:-:S10]  /*07b0*/  DFMA R10, R12, R10, +INF ;  /* 0x7ff000000c0a742b */ /* 0x000fd4000000000a */
[----:B------:R-:W-:Y:S02]  /*07c0*/  FSEL R12, R10, RZ, P0 ;  /* 0x000000ff0a0c7208 */ /* 0x000fe40000000000 */
[----:B------:R-:W-:-:S07]  /*07d0*/  FSEL R13, R11, -QNAN , P0 ;  /* 0xfff000000b0d7808 */ /* 0x000fce0000000000 */
.L_x_49:
[----:B------:R-:W-:Y:S05]  /*07e0*/  BSYNC.RECONVERGENT B0 ;  /* 0x0000000000007941 */ /* 0x000fea0003800200 */
.L_x_47:
[----:B------:R-:W-:Y:S01]  /*07f0*/  DADD R8, -R8, 1 ;  /* 0x3ff0000008087429 */ /* 0x000fe20000000100 */
[----:B------:R-:W-:Y:S01]  /*0800*/  BSSY.RECONVERGENT B0, `(.L_x_50) ;  /* 0x0000056000007945 */ /* 0x000fe20003800200 */
[----:B------:R-:W-:-:S08]  /*0810*/  IMAD.MOV.U32 R10, RZ, RZ, -0x3ff ;  /* 0xfffffc01ff0a7424 */ /* 0x000fd000078e00ff */
[----:B------:R-:W-:Y:S01]  /*0820*/  ISETP.GT.AND P0, PT, R9, 0xfffff, PT ;  /* 0x000fffff0900780c */ /* 0x000fe20003f04270 */
[--C-:B------:R-:W-:Y:S01]  /*0830*/  IMAD.MOV.U32 R14, RZ, RZ, R8.reuse ;  /* 0x000000ffff0e7224 */ /* 0x100fe200078e0008 */
[----:B------:R-:W-:Y:S01]  /*0840*/  MOV R11, R9 ;  /* 0x00000009000b7202 */ /* 0x000fe20000000f00 */
[----:B------:R-:W-:Y:S02]  /*0850*/  IMAD.MOV.U32 R15, RZ, RZ, R9 ;  /* 0x000000ffff0f7224 */ /* 0x000fe400078e0009 */
[----:B------:R-:W-:-:S08]  /*0860*/  IMAD.MOV.U32 R16, RZ, RZ, R8 ;  /* 0x000000ffff107224 */ /* 0x000fd000078e0008 */
[----:B------:R-:W-:Y:S01]  /*0870*/  @!P0 DMUL R14, R14, 1.80143985094819840000e+16 ;  /* 0x435000000e0e8828 */ /* 0x000fe20000000000 */
[----:B------:R-:W-:-:S09]  /*0880*/  @!P0 IMAD.MOV.U32 R10, RZ, RZ, -0x435 ;  /* 0xfffffbcbff0a8424 */ /* 0x000fd200078e00ff */
[----:B------:R-:W-:Y:S02]  /*0890*/  @!P0 IMAD.MOV.U32 R11, RZ, RZ, R15 ;  /* 0x000000ffff0b8224 */ /* 0x000fe400078e000f */
[----:B------:R-:W-:Y:S02]  /*08a0*/  @!P0 IMAD.MOV.U32 R16, RZ, RZ, R14 ;  /* 0x000000ffff108224 */ /* 0x000fe400078e000e */
[----:B------:R-:W-:-:S05]  /*08b0*/  VIADD R9, R11, 0xffffffff ;  /* 0xffffffff0b097836 */ /* 0x000fca0000000000 */
[----:B------:R-:W-:Y:S01]  /*08c0*/  ISETP.GT.U32.AND P1, PT, R9, 0x7feffffe, PT ;  /* 0x7feffffe0900780c */ /* 0x000fe20003f24070 */
[----:B-----5:R-:W-:-:S12]  /*08d0*/  DMUL R8, R2, R12 ;  /* 0x0000000c02087228 */ /* 0x020fd80000000000 */
[----:B------:R-:W-:Y:S05]  /*08e0*/  @P1 BRA `(.L_x_51) ;  /* 0x0000000400041947 */ /* 0x000fea0003800000 */
[----:B------:R-:W-:Y:S01]  /*08f0*/  LOP3.LUT R12, R11, 0xfffff, RZ, 0xc0, !PT ;  /* 0x000fffff0b0c7812 */ /* 0x000fe200078ec0ff */
[----:B------:R-:W-:Y:S01]  /*0900*/  IMAD.MOV.U32 R14, RZ, RZ, RZ ;  /* 0x000000ffff0e7224 */ /* 0x000fe200078e00ff */
[----:B------:R-:W-:Y:S01]  /*0910*/  UMOV UR4, 0x3ae80f1e ;  /* 0x3ae80f1e00047882 */ /* 0x000fe20000000000 */
[----:B------:R-:W-:Y:S01]  /*0920*/  IMAD.MOV.U32 R22, RZ, RZ, -0x748574fc ;  /* 0x8b7a8b04ff167424 */ /* 0x000fe200078e00ff */
[----:B------:R-:W-:Y:S01]  /*0930*/  LOP3.LUT R13, R12, 0x3ff00000, RZ, 0xfc, !PT ;  /* 0x3ff000000c0d7812 */ /* 0x000fe200078efcff */
[----:B------:R-:W-:Y:S01]  /*0940*/  IMAD.MOV.U32 R23, RZ, RZ, 0x3ed0ee25 ;  /* 0x3ed0ee25ff177424 */ /* 0x000fe200078e00ff */
[----:B------:R-:W-:Y:S01]  /*0950*/  MOV R12, R16 ;  /* 0x00000010000c7202 */ /* 0x000fe20000000f00 */
[----:B------:R-:W-:Y:S01]  /*0960*/  UMOV UR5, 0x3eb1380b ;  /* 0x3eb1380b00057882 */ /* 0x000fe20000000000 */
[----:B------:R-:W-:Y:S01]  /*0970*/  ISETP.GE.U32.AND P0, PT, R13, 0x3ff6a09f, PT ;  /* 0x3ff6a09f0d00780c */ /* 0x000fe20003f06070 */
[----:B------:R-:W-:Y:S01]  /*0980*/  UMOV UR6, 0x80000000 ;  /* 0x8000000000067882 */ /* 0x000fe20000000000 */
[----:B------:R-:W-:Y:S01]  /*0990*/  LEA.HI R24, R11, R10, RZ, 0xc ;  /* 0x0000000a0b187211 */ /* 0x000fe200078f60ff */
[----:B------:R-:W-:Y:S01]  /*09a0*/  UMOV UR7, 0x43300000 ;  /* 0x4330000000077882 */ /* 0x000fe20000000000 */
[----:B------:R-:W-:-:S09]  /*09b0*/  MOV R25, 0x43300000 ;  /* 0x4330000000197802 */ /* 0x000fd20000000f00 */
        /* <DEDUP_REMOVED lines=52> */
.L_x_51:
[----:B------:R-:W-:Y:S01]  /*0d00*/  IMAD.MOV.U32 R10, RZ, RZ, 0x0 ;  /* 0x00000000ff0a7424 */ /* 0x000fe200078e00ff */
[----:B------:R-:W-:Y:S01]  /*0d10*/  LOP3.LUT P0, RZ, R15, 0x7fffffff, RZ, 0xc0, !PT ;  /* 0x7fffffff0fff7812 */ /* 0x000fe2000780c0ff */
[----:B------:R-:W-:-:S06]  /*0d20*/  IMAD.MOV.U32 R11, RZ, RZ, 0x7ff00000 ;  /* 0x7ff00000ff0b7424 */ /* 0x000fcc00078e00ff */
[----:B------:R-:W-:-:S10]  /*0d30*/  DFMA R10, R14, R10, +INF ;  /* 0x7ff000000e0a742b */ /* 0x000fd4000000000a */
[----:B------:R-:W-:Y:S02]  /*0d40*/  FSEL R12, R10, RZ, P0 ;  /* 0x000000ff0a0c7208 */ /* 0x000fe40000000000 */
[----:B------:R-:W-:-:S07]  /*0d50*/  FSEL R13, R11, -QNAN , P0 ;  /* 0xfff000000b0d7808 */ /* 0x000fce0000000000 */
.L_x_52:
[----:B------:R-:W-:Y:S05]  /*0d60*/  BSYNC.RECONVERGENT B0 ;  /* 0x0000000000007941 */ /* 0x000fea0003800200 */
.L_x_50:
[----:B------:R-:W0:Y:S01]  /*0d70*/  LDC.64 R10, c[0x0][0x380] ;  /* 0x0000e000ff0a7b82 */ /* 0x000e220000000a00 */
[----:B------:R-:W-:-:S08]  /*0d80*/  DADD R2, -R2, 1 ;  /* 0x3ff0000002027429 */ /* 0x000fd00000000100 */
[----:B------:R-:W-:-:S08]  /*0d90*/  DFMA R2, R2, R12, R8 ;  /* 0x0000000c0202722b */ /* 0x000fd00000000008 */
[----:B------:R-:W-:Y:S01]  /*0da0*/  DADD R12, -RZ, -R2 ;  /* 0x00000000ff0c7229 */ /* 0x000fe20000000902 */
[----:B0-----:R-:W-:-:S06]  /*0db0*/  IMAD.WIDE R2, R0, 0x8, R10 ;  /* 0x0000000800027825 */ /* 0x001fcc00078e020a */
[----:B------:R0:W-:Y:S04]  /*0dc0*/  STG.E.64 desc[UR8][R2.64], R12 ;  /* 0x0000000c02007986 */ /* 0x0001e8000c101b08 */
[----:B------:R-:W2:Y:S04]  /*0dd0*/  LDG.E.64 R4, desc[UR8][R4.64] ;  /* 0x0000000804047981 */ /* 0x000ea8000c1e1b00 */
[----:B------:R-:W3:Y:S01]  /*0de0*/  LDG.E.64 R6, desc[UR8][R6.64] ;  /* 0x0000000806067981 */ /* 0x000ee2000c1e1b00 */
[----:B------:R-:W-:Y:S01]  /*0df0*/  IMAD.MOV.U32 R8, RZ, RZ, 0x1 ;  /* 0x00000001ff087424 */ /* 0x000fe200078e00ff */
[----:B------:R-:W-:Y:S01]  /*0e00*/  BSSY.RECONVERGENT B0, `(.L_x_53) ;  /* 0x0000016000007945 */ /* 0x000fe20003800200 */
[----:B--2---:R-:W1:Y:S01]  /*0e10*/  MUFU.RCP64H R9, R5 ;  /* 0x0000000500097308 */ /* 0x004e620000001800 */
[----:B---3--:R-:W-:-:S03]  /*0e20*/  FSETP.GEU.AND P1, PT, |R7|, 6.5827683646048100446e-37, PT ;  /* 0x036000000700780b */ /* 0x008fc60003f2e200 */
[----:B-1----:R-:W-:-:S08]  /*0e30*/  DFMA R10, -R4, R8, 1 ;  /* 0x3ff00000040a742b */ /* 0x002fd00000000108 */
[----:B------:R-:W-:-:S08]  /*0e40*/  DFMA R10, R10, R10, R10 ;  /* 0x0000000a0a0a722b */ /* 0x000fd0000000000a */
[----:B------:R-:W-:-:S08]  /*0e50*/  DFMA R10, R8, R10, R8 ;  /* 0x0000000a080a722b */ /* 0x000fd00000000008 */
[----:B------:R-:W-:-:S08]  /*0e60*/  DFMA R8, -R4, R10, 1 ;  /* 0x3ff000000408742b */ /* 0x000fd0000000010a */
[----:B------:R-:W-:-:S08]  /*0e70*/  DFMA R8, R10, R8, R10 ;  /* 0x000000080a08722b */ /* 0x000fd0000000000a */
[----:B------:R-:W-:-:S08]  /*0e80*/  DMUL R10, R6, R8 ;  /* 0x00000008060a7228 */ /* 0x000fd00000000000 */
[----:B0-----:R-:W-:-:S08]  /*0e90*/  DFMA R2, -R4, R10, R6 ;  /* 0x0000000a0402722b */ /* 0x001fd00000000106 */
[----:B------:R-:W-:-:S10]  /*0ea0*/  DFMA R2, R8, R2, R10 ;  /* 0x000000020802722b */ /* 0x000fd4000000000a */
[----:B------:R-:W-:-:S05]  /*0eb0*/  FFMA R8, RZ, R5, R3 ;  /* 0x00000005ff087223 */ /* 0x000fca0000000003 */
[----:B------:R-:W-:-:S13]  /*0ec0*/  FSETP.GT.AND P0, PT, |R8|, 1.469367938527859385e-39, PT ;  /* 0x001000000800780b */ /* 0x000fda0003f04200 */
[----:B------:R-:W-:Y:S05]  /*0ed0*/  @P0 BRA P1, `(.L_x_54) ;  /* 0x0000000000200947 */ /* 0x000fea0000800000 */
[----:B------:R-:W-:Y:S01]  /*0ee0*/  IMAD.MOV.U32 R12, RZ, RZ, R6 ;  /* 0x000000ffff0c7224 */ /* 0x000fe200078e0006 */
[----:B------:R-:W-:Y:S01]  /*0ef0*/  MOV R11, R5 ;  /* 0x00000005000b7202 */ /* 0x000fe20000000f00 */
[----:B------:R-:W-:Y:S01]  /*0f00*/  IMAD.MOV.U32 R13, RZ, RZ, R7 ;  /* 0x000000ffff0d7224 */ /* 0x000fe200078e0007 */
[----:B------:R-:W-:Y:S01]  /*0f10*/  MOV R16, 0xf40 ;  /* 0x00000f4000107802 */ /* 0x000fe20000000f00 */
[----:B------:R-:W-:-:S07]  /*0f20*/  IMAD.MOV.U32 R10, RZ, RZ, R4 ;  /* 0x000000ffff0a7224 */ /* 0x000fce00078e0004 */
[----:B------:R-:W-:Y:S05]  /*0f30*/  CALL.REL.NOINC `($__internal_2_$__cuda_sm20_div_rn_f64_full) ;  /* 0x0000000800a07944 */ /* 0x000fea0003c00000 */
[----:B------:R-:W-:Y:S02]  /*0f40*/  IMAD.MOV.U32 R2, RZ, RZ, R20 ;  /* 0x000000ffff027224 */ /* 0x000fe400078e0014 */
[----:B------:R-:W-:-:S07]  /*0f50*/  IMAD.MOV.U32 R3, RZ, RZ, R21 ;  /* 0x000000ffff037224 */ /* 0x000fce00078e0015 */
.L_x_54:
[----:B------:R-:W-:Y:S05]  /*0f60*/  BSYNC.RECONVERGENT B0 ;  /* 0x0000000000007941 */ /* 0x000fea0003800200 */
.L_x_53:
[----:B------:R-:W-:Y:S01]  /*0f70*/  DADD R8, -R4, 1 ;  /* 0x3ff0000004087429 */ /* 0x000fe20000000100 */
[----:B------:R-:W-:Y:S01]  /*0f80*/  BSSY.RECONVERGENT B0, `(.L_x_55) ;  /* 0x0000018000007945 */ /* 0x000fe20003800200 */
[----:B------:R-:W-:Y:S01]  /*0f90*/  IMAD.MOV.U32 R4, RZ, RZ, 0x1 ;  /* 0x00000001ff047424 */ /* 0x000fe200078e00ff */
[----:B------:R-:W-:-:S03]  /*0fa0*/  DADD R6, -R6, 1 ;  /* 0x3ff0000006067429 */ /* 0x000fc60000000100 */
[----:B------:R-:W0:Y:S07]  /*0fb0*/  MUFU.RCP64H R5, R9 ;  /* 0x0000000900057308 */ /* 0x000e2e0000001800 */
[----:B------:R-:W-:Y:S01]  /*0fc0*/  FSETP.GEU.AND P1, PT, |R7|, 6.5827683646048100446e-37, PT ;  /* 0x036000000700780b */ /* 0x000fe20003f2e200 */
[----:B0-----:R-:W-:-:S08]  /*0fd0*/  DFMA R10, -R8, R4, 1 ;  /* 0x3ff00000080a742b */ /* 0x001fd00000000104 */
[----:B------:R-:W-:-:S08]  /*0fe0*/  DFMA R10, R10, R10, R10 ;  /* 0x0000000a0a0a722b */ /* 0x000fd0000000000a */
[----:B------:R-:W-:-:S08]  /*0ff0*/  DFMA R10, R4, R10, R4 ;  /* 0x0000000a040a722b */ /* 0x000fd00000000004 */
[----:B------:R-:W-:-:S08]  /*1000*/  DFMA R4, -R8, R10, 1 ;  /* 0x3ff000000804742b */ /* 0x000fd0000000010a */
[----:B------:R-:W-:-:S08]  /*1010*/  DFMA R4, R10, R4, R10 ;  /* 0x000000040a04722b */ /* 0x000fd0000000000a */
[----:B------:R-:W-:-:S08]  /*1020*/  DMUL R10, R6, R4 ;  /* 0x00000004060a7228 */ /* 0x000fd00000000000 */
[----:B------:R-:W-:-:S08]  /*1030*/  DFMA R12, -R8, R10, R6 ;  /* 0x0000000a080c722b */ /* 0x000fd00000000106 */
        /* <DEDUP_REMOVED lines=12> */
.L_x_56:
[----:B------:R-:W-:Y:S05]  /*1100*/  BSYNC.RECONVERGENT B0 ;  /* 0x0000000000007941 */ /* 0x000fea0003800200 */
.L_x_55:
[----:B------:R-:W0:Y:S01]  /*1110*/  LDC.64 R6, c[0x0][0x388] ;  /* 0x0000e200ff067b82 */ /* 0x000e220000000a00 */
[----:B------:R-:W-:-:S07]  /*1120*/  DADD R2, -R4, R2 ;  /* 0x0000000004027229 */ /* 0x000fce0000000102 */
[----:B------:R-:W1:Y:S01]  /*1130*/  LDC.64 R8, c[0x0][0x3a8] ;  /* 0x0000ea00ff087b82 */ /* 0x000e620000000a00 */
[----:B------:R-:W-:Y:S01]  /*1140*/  DADD R12, -RZ, -R2 ;  /* 0x00000000ff0c7229 */ /* 0x000fe20000000902 */
[----:B0-----:R-:W-:-:S06]  /*1150*/  IMAD.WIDE R2, R0, 0x8, R6 ;  /* 0x0000000800027825 */ /* 0x001fcc00078e0206 */
[----:B------:R0:W-:Y:S01]  /*1160*/  STG.E.64 desc[UR8][R2.64], R12 ;  /* 0x0000000c02007986 */ /* 0x0001e2000c101b08 */
[----:B-1----:R-:W-:-:S06]  /*1170*/  IMAD.WIDE R4, R0, 0x8, R8 ;  /* 0x0000000800047825 */ /* 0x002fcc00078e0208 */
[----:B------:R-:W2:Y:S01]  /*1180*/  LDG.E.64 R4, desc[UR8][R4.64] ;  /* 0x0000000804047981 */ /* 0x000ea2000c1e1b00 */
[----:B------:R-:W-:Y:S01]  /*1190*/  IMAD.MOV.U32 R6, RZ, RZ, 0x652b82fe ;  /* 0x652b82feff067424 */ /* 0x000fe200078e00ff */
[----:B------:R-:W-:Y:S01]  /*11a0*/  UMOV UR4, 0xfefa39ef ;  /* 0xfefa39ef00047882 */ /* 0x000fe20000000000 */
[----:B------:R-:W-:Y:S01]  /*11b0*/  IMAD.MOV.U32 R7, RZ, RZ, 0x3ff71547 ;  /* 0x3ff71547ff077424 */ /* 0x000fe200078e00ff */
[----:B------:R-:W-:Y:S01]  /*11c0*/  UMOV UR5, 0x3fe62e42 ;  /* 0x3fe62e4200057882 */ /* 0x000fe20000000000 */
[----:B------:R-:W-:Y:S04]  /*11d0*/  BSSY.RECONVERGENT B0, `(.L_x_57) ;  /* 0x0000037000007945 */ /* 0x000fe80003800200 */
[----:B--2---:R-:W-:Y:S02]  /*11e0*/  DFMA R6, R4, -R6, 6.75539944105574400000e+15 ;  /* 0x433800000406742b */ /* 0x004fe40000000806 */
[----:B0-----:R-:W-:-:S06]  /*11f0*/  DADD R12, -RZ, -R4 ;  /* 0x00000000ff0c7229 */ /* 0x001fcc0000000904 */
[----:B------:R-:W-:-:S04]  /*1200*/  DADD R8, R6, -6.75539944105574400000e+15 ;  /* 0xc338000006087429 */ /* 0x000fc80000000000 */
[----:B------:R-:W-:-:S04]  /*1210*/  FSETP.GEU.AND P0, PT, |R13|, 4.1917929649353027344, PT ;  /* 0x4086232b0d00780b */ /* 0x000fc80003f0e200 */
[----:B------:R-:W-:Y:S01]  /*1220*/  DFMA R10, R8, -UR4, -R4 ;  /* 0x80000004080a7c2b */ /* 0x000fe20008000804 */
[----:B------:R-:W-:Y:S01]  /*1230*/  UMOV UR4, 0x3b39803f ;  /* 0x3b39803f00047882 */ /* 0x000fe20000000000 */
[----:B------:R-:W-:-:S06]  /*1240*/  UMOV UR5, 0x3c7abc9e ;  /* 0x3c7abc9e00057882 */ /* 0x000fcc0000000000 */
[----:B------:R-:W-:Y:S01]  /*1250*/  DFMA R8, R8, -UR4, R10 ;  /* 0x8000000408087c2b */ /* 0x000fe2000800000a */
[----:B------:R-:W-:Y:S01]  /*1260*/  UMOV UR4, 0x69ce2bdf ;  /* 0x69ce2bdf00047882 */ /* 0x000fe20000000000 */
[----:B------:R-:W-:Y:S01]  /*1270*/  IMAD.MOV.U32 R10, RZ, RZ, -0x35dec16 ;  /* 0xfca213eaff0a7424 */ /* 0x000fe200078e00ff */
[----:B------:R-:W-:Y:S01]  /*1280*/  UMOV UR5, 0x3e5ade15 ;  /* 0x3e5ade1500057882 */ /* 0x000fe20000000000 */
[----:B------:R-:W-:-:S06]  /*1290*/  IMAD.MOV.U32 R11, RZ, RZ, 0x3e928af3 ;  /* 0x3e928af3ff0b7424 */ /* 0x000fcc00078e00ff */
[----:B------:R-:W-:Y:S01]  /*12a0*/  DFMA R10, R8, UR4, R10 ;  /* 0x00000004080a7c2b */ /* 0x000fe2000800000a */
        /* <DEDUP_REMOVED lines=23> */
[----:B------:R-:W-:-:S08]  /*1420*/  DFMA R10, R8, R10, UR4 ;  /* 0x00000004080a7e2b */ /* 0x000fd0000800000a */
[----:B------:R-:W-:-:S08]  /*1430*/  DFMA R10, R8, R10, 1 ;  /* 0x3ff00000080a742b */ /* 0x000fd0000000000a */
[----:B------:R-:W-:-:S10]  /*1440*/  DFMA R10, R8, R10, 1 ;  /* 0x3ff00000080a742b */ /* 0x000fd4000000000a */
[----:B------:R-:W-:Y:S01]  /*1450*/  LEA R9, R6, R11, 0x14 ;  /* 0x0000000b06097211 */ /* 0x000fe200078ea0ff */
[----:B------:R-:W-:Y:S01]  /*1460*/  IMAD.MOV.U32 R8, RZ, RZ, R10 ;  /* 0x000000ffff087224 */ /* 0x000fe200078e000a */
[----:B------:R-:W-:Y:S06]  /*1470*/  @!P0 BRA `(.L_x_58) ;  /* 0x0000000000308947 */ /* 0x000fec0003800000 */
[----:B------:R-:W-:Y:S01]  /*1480*/  FSETP.GEU.AND P1, PT, |R13|, 4.2275390625, PT ;  /* 0x408748000d00780b */ /* 0x000fe20003f2e200 */
[C---:B------:R-:W-:Y:S02]  /*1490*/  DADD R8, -R4.reuse, +INF ;  /* 0x7ff0000004087429 */ /* 0x040fe40000000100 */
[----:B------:R-:W-:-:S08]  /*14a0*/  DSETP.GT.AND P0, PT, R4, RZ, PT ;  /* 0x000000ff0400722a */ /* 0x000fd00003f04000 */
[----:B------:R-:W-:Y:S02]  /*14b0*/  FSEL R8, R8, RZ, !P0 ;  /* 0x000000ff08087208 */ /* 0x000fe40004000000 */
[----:B------:R-:W-:Y:S02]  /*14c0*/  @!P1 LEA.HI R7, R6, R6, RZ, 0x1 ;  /* 0x0000000606079211 */ /* 0x000fe400078f08ff */
[----:B------:R-:W-:Y:S02]  /*14d0*/  FSEL R9, R9, RZ, !P0 ;  /* 0x000000ff09097208 */ /* 0x000fe40004000000 */
[----:B------:R-:W-:-:S05]  /*14e0*/  @!P1 SHF.R.S32.HI R7, RZ, 0x1, R7 ;  /* 0x00000001ff079819 */ /* 0x000fca0000011407 */
[----:B------:R-:W-:Y:S02]  /*14f0*/  @!P1 IMAD.IADD R4, R6, 0x1, -R7 ;  /* 0x0000000106049824 */ /* 0x000fe400078e0a07 */
[----:B------:R-:W-:-:S03]  /*1500*/  @!P1 IMAD R11, R7, 0x100000, R11 ;  /* 0x00100000070b9824 */ /* 0x000fc600078e020b */
[----:B------:R-:W-:Y:S01]  /*1510*/  @!P1 LEA R5, R4, 0x3ff00000, 0x14 ;  /* 0x3ff0000004059811 */ /* 0x000fe200078ea0ff */
[----:B------:R-:W-:-:S06]  /*1520*/  @!P1 IMAD.MOV.U32 R4, RZ, RZ, RZ ;  /* 0x000000ffff049224 */ /* 0x000fcc00078e00ff */
[----:B------:R-:W-:-:S11]  /*1530*/  @!P1 DMUL R8, R10, R4 ;  /* 0x000000040a089228 */ /* 0x000fd60000000000 */
.L_x_58:
[----:B------:R-:W-:Y:S05]  /*1540*/  BSYNC.RECONVERGENT B0 ;  /* 0x0000000000007941 */ /* 0x000fea0003800200 */
.L_x_57:
[----:B------:R-:W-:Y:S01]  /*1550*/  DADD R10, R8, 1 ;  /* 0x3ff00000080a7429 */ /* 0x000fe20000000000 */
[----:B------:R-:W-:Y:S05]  /*1560*/  BSSY.RECONVERGENT B0, `(.L_x_59) ;  /* 0x000000e000007945 */ /* 0x000fea0003800200 */
[----:B------:R-:W0:Y:S04]  /*1570*/  MUFU.RCP64H R5, R11 ;  /* 0x0000000b00057308 */ /* 0x000e280000001800 */
[----:B------:R-:W-:-:S05]  /*1580*/  VIADD R4, R11, 0x300402 ;  /* 0x003004020b047836 */ /* 0x000fca0000000000 */
[----:B------:R-:W-:Y:S01]  /*1590*/  FSETP.GEU.AND P0, PT, |R4|, 5.8789094863358348022e-39, PT ;  /* 0x004004020400780b */ /* 0x000fe20003f0e200 */
[----:B0-----:R-:W-:-:S08]  /*15a0*/  DFMA R6, -R10, R4, 1 ;  /* 0x3ff000000a06742b */ /* 0x001fd00000000104 */
[----:B------:R-:W-:-:S08]  /*15b0*/  DFMA R6, R6, R6, R6 ;  /* 0x000000060606722b */ /* 0x000fd00000000006 */
[----:B------:R-:W-:-:S08]  /*15c0*/  DFMA R6, R4, R6, R4 ;  /* 0x000000060406722b */ /* 0x000fd00000000004 */
[----:B------:R-:W-:-:S08]  /*15d0*/  DFMA R8, -R10, R6, 1 ;  /* 0x3ff000000a08742b */ /* 0x000fd00000000106 */
[----:B------:R-:W-:Y:S01]  /*15e0*/  DFMA R6, R6, R8, R6 ;  /* 0x000000080606722b */ /* 0x000fe20000000006 */
[----:B------:R-:W-:Y:S10]  /*15f0*/  @P0 BRA `(.L_x_60) ;  /* 0x0000000000100947 */ /* 0x000ff40003800000 */
[----:B------:R-:W-:-:S04]  /*1600*/  LOP3.LUT R4, R11, 0x7fffffff, RZ, 0xc0, !PT ;  /* 0x7fffffff0b047812 */ /* 0x000fc800078ec0ff */
[----:B------:R-:W-:Y:S02]  /*1610*/  IADD3 R5, PT, PT, R4, -0x100000, RZ ;  /* 0xfff0000004057810 */ /* 0x000fe40007ffe0ff */
[----:B------:R-:W-:-:S07]  /*1620*/  MOV R4, 0x1640 ;  /* 0x0000164000047802 */ /* 0x000fce0000000f00 */
[----:B------:R-:W-:Y:S05]  /*1630*/  CALL.REL.NOINC `($__internal_1_$__cuda_sm20_dblrcp_rn_slowpath_v3) ;  /* 0x0000000000307944 */ /* 0x000fea0003c00000 */
.L_x_60:
[----:B------:R-:W-:Y:S05]  /*1640*/  BSYNC.RECONVERGENT B0 ;  /* 0x0000000000007941 */ /* 0x000fea0003800200 */
.L_x_59:
[----:B------:R-:W0:Y:S01]  /*1650*/  LDC.64 R8, c[0x0][0x390] ;  /* 0x0000e400ff087b82 */ /* 0x000e220000000a00 */
[----:B------:R-:W-:-:S07]  /*1660*/  DADD R4, -R6, 1 ;  /* 0x3ff0000006047429 */ /* 0x000fce0000000100 */
[----:B------:R-:W1:Y:S01]  /*1670*/  LDC.64 R10, c[0x0][0x398] ;  /* 0x0000e600ff0a7b82 */ /* 0x000e620000000a00 */
[----:B------:R-:W-:Y:S01]  /*1680*/  DMUL R4, R4, R6 ;  /* 0x0000000604047228 */ /* 0x000fe20000000000 */
[----:B0-----:R-:W-:-:S06]  /*1690*/  IMAD.WIDE R6, R0, 0x8, R8 ;  /* 0x0000000800067825 */ /* 0x001fcc00078e0208 */
[----:B------:R-:W-:Y:S04]  /*16a0*/  STG.E.64 desc[UR8][R6.64], R4 ;  /* 0x0000000406007986 */ /* 0x000fe8000c101b08 */
[----:B------:R-:W2:Y:S01]  /*16b0*/  LDG.E.64 R2, desc[UR8][R2.64] ;  /* 0x0000000802027981 */ /* 0x000ea2000c1e1b00 */
[----:B-1----:R-:W-:Y:S01]  /*16c0*/  IMAD.WIDE R10, R0, 0x8, R10 ;  /* 0x00000008000a7825 */ /* 0x002fe200078e020a */
[----:B--2---:R-:W-:-:S07]  /*16d0*/  DMUL R8, R4, R2 ;  /* 0x0000000204087228 */ /* 0x004fce0000000000 */
[----:B------:R-:W-:Y:S01]  /*16e0*/  STG.E.64 desc[UR8][R10.64], R8 ;  /* 0x000000080a007986 */ /* 0x000fe2000c101b08 */
[----:B------:R-:W-:Y:S05]  /*16f0*/  EXIT ;  /* 0x000000000000794d */ /* 0x000fea0003800000 */
        .weak           $__internal_1_$__cuda_sm20_dblrcp_rn_slowpath_v3
        .type           $__internal_1_$__cuda_sm20_dblrcp_rn_slowpath_v3,@function
        .size           $__internal_1_$__cuda_sm20_dblrcp_rn_slowpath_v3,($__internal_2_$__cuda_sm20_div_rn_f64_full - $__internal_1_$__cuda_sm20_dblrcp_rn_slowpath_v3)
$__internal_1_$__cuda_sm20_dblrcp_rn_slowpath_v3:
[----:B------:R-:W-:Y:S01]  /*1700*/  IMAD.MOV.U32 R6, RZ, RZ, R10 ;  /* 0x000000ffff067224 */ /* 0x000fe200078e000a */
[----:B------:R-:W-:Y:S01]  /*1710*/  BSSY.RECONVERGENT B1, `(.L_x_61) ;  /* 0x0000026000017945 */ /* 0x000fe20003800200 */
[----:B------:R-:W-:-:S06]  /*1720*/  IMAD.MOV.U32 R7, RZ, RZ, R11 ;  /* 0x000000ffff077224 */ /* 0x000fcc00078e000b */
[----:B------:R-:W-:-:S14]  /*1730*/  DSETP.GTU.AND P0, PT, |R6|, +INF , PT ;  /* 0x7ff000000600742a */ /* 0x000fdc0003f0c200 */
[----:B------:R-:W-:Y:S05]  /*1740*/  @P0 BRA `(.L_x_62) ;  /* 0x0000000000800947 */ /* 0x000fea0003800000 */
[----:B------:R-:W-:-:S05]  /*1750*/  LOP3.LUT R10, R11, 0x7fffffff, RZ, 0xc0, !PT ;  /* 0x7fffffff0b0a7812 */ /* 0x000fca00078ec0ff */
[----:B------:R-:W-:-:S05]  /*1760*/  VIADD R8, R10, 0xffffffff ;  /* 0xffffffff0a087836 */ /* 0x000fca0000000000 */
[----:B------:R-:W-:-:S13]  /*1770*/  ISETP.GE.U32.AND P0, PT, R8, 0x7fefffff, PT ;  /* 0x7fefffff0800780c */ /* 0x000fda0003f06070 */
[----:B------:R-:W-:Y:S01]  /*1780*/  @P0 LOP3.LUT R9, R7, 0x7ff00000, RZ, 0x3c, !PT ;  /* 0x7ff0000007090812 */ /* 0x000fe200078e3cff */
[----:B------:R-:W-:Y:S01]  /*1790*/  @P0 IMAD.MOV.U32 R8, RZ, RZ, RZ ;  /* 0x000000ffff080224 */ /* 0x000fe200078e00ff */
[----:B------:R-:W-:Y:S06]  /*17a0*/  @P0 BRA `(.L_x_63) ;  /* 0x0000000000700947 */ /* 0x000fec0003800000 */
[----:B------:R-:W-:-:S13]  /*17b0*/  ISETP.GE.U32.AND P0, PT, R10, 0x1000001, PT ;  /* 0x010000010a00780c */ /* 0x000fda0003f06070 */
[----:B------:R-:W-:Y:S05]  /*17c0*/  @!P0 BRA `(.L_x_64) ;  /* 0x0000000000388947 */ /* 0x000fea0003800000 */
[----:B------:R-:W-:Y:S01]  /*17d0*/  VIADD R9, R7, 0xc0200000 ;  /* 0xc020000007097836 */ /* 0x000fe20000000000 */
[----:B------:R-:W-:Y:S01]  /*17e0*/  MOV R8, R6 ;  /* 0x0000000600087202 */ /* 0x000fe20000000f00 */
[----:B------:R-:W-:Y:S02]  /*17f0*/  IMAD.MOV.U32 R10, RZ, RZ, R5 ;  /* 0x000000ffff0a7224 */ /* 0x000fe400078e0005 */
[----:B------:R-:W0:Y:S04]  /*1800*/  MUFU.RCP64H R11, R9 ;  /* 0x00000009000b7308 */ /* 0x000e280000001800 */
[----:B0-----:R-:W-:-:S08]  /*1810*/  DFMA R12, -R8, R10, 1 ;  /* 0x3ff00000080c742b */ /* 0x001fd0000000010a */
[----:B------:R-:W-:-:S08]  /*1820*/  DFMA R12, R12, R12, R12 ;  /* 0x0000000c0c0c722b */ /* 0x000fd0000000000c */
[----:B------:R-:W-:-:S08]  /*1830*/  DFMA R12, R10, R12, R10 ;  /* 0x0000000c0a0c722b */ /* 0x000fd0000000000a */
[----:B------:R-:W-:-:S08]  /*1840*/  DFMA R10, -R8, R12, 1 ;  /* 0x3ff00000080a742b */ /* 0x000fd0000000010c */
[----:B------:R-:W-:-:S08]  /*1850*/  DFMA R10, R12, R10, R12 ;  /* 0x0000000a0c0a722b */ /* 0x000fd0000000000c */
[----:B------:R-:W-:-:S08]  /*1860*/  DMUL R10, R10, 2.2250738585072013831e-308 ;  /* 0x001000000a0a7828 */ /* 0x000fd00000000000 */
[----:B------:R-:W-:-:S08]  /*1870*/  DFMA R6, -R6, R10, 1 ;  /* 0x3ff000000606742b */ /* 0x000fd0000000010a */
[----:B------:R-:W-:-:S08]  /*1880*/  DFMA R6, R6, R6, R6 ;  /* 0x000000060606722b */ /* 0x000fd00000000006 */
[----:B------:R-:W-:Y:S01]  /*1890*/  DFMA R8, R10, R6, R10 ;  /* 0x000000060a08722b */ /* 0x000fe2000000000a */
[----:B------:R-:W-:Y:S10]  /*18a0*/  BRA `(.L_x_63) ;  /* 0x0000000000307947 */ /* 0x000ff40003800000 */
.L_x_64:
[----:B------:R-:W-:Y:S01]  /*18b0*/  DMUL R6, R6, 8.11296384146066816958e+31 ;  /* 0x4690000006067828 */ /* 0x000fe20000000000 */
[----:B------:R-:W-:-:S05]  /*18c0*/  IMAD.MOV.U32 R8, RZ, RZ, R5 ;  /* 0x000000ffff087224 */ /* 0x000fca00078e0005 */
[----:B------:R-:W0:Y:S02]  /*18d0*/  MUFU.RCP64H R9, R7 ;  /* 0x0000000700097308 */ /* 0x000e240000001800 */
[----:B0-----:R-:W-:-:S08]  /*18e0*/  DFMA R10, -R6, R8, 1 ;  /* 0x3ff00000060a742b */ /* 0x001fd00000000108 */
[----:B------:R-:W-:-:S08]  /*18f0*/  DFMA R10, R10, R10, R10 ;  /* 0x0000000a0a0a722b */ /* 0x000fd0000000000a */
[----:B------:R-:W-:-:S08]  /*1900*/  DFMA R10, R8, R10, R8 ;  /* 0x0000000a080a722b */ /* 0x000fd00000000008 */
[----:B------:R-:W-:-:S08]  /*1910*/  DFMA R8, -R6, R10, 1 ;  /* 0x3ff000000608742b */ /* 0x000fd0000000010a */
[----:B------:R-:W-:-:S08]  /*1920*/  DFMA R8, R10, R8, R10 ;  /* 0x000000080a08722b */ /* 0x000fd0000000000a */
[----:B------:R-:W-:Y:S01]  /*1930*/  DMUL R8, R8, 8.11296384146066816958e+31 ;  /* 0x4690000008087828 */ /* 0x000fe20000000000 */
[----:B------:R-:W-:Y:S10]  /*1940*/  BRA `(.L_x_63) ;  /* 0x0000000000087947 */ /* 0x000ff40003800000 */
.L_x_62:
[----:B------:R-:W-:Y:S01]  /*1950*/  LOP3.LUT R9, R7, 0x80000, RZ, 0xfc, !PT ;  /* 0x0008000007097812 */ /* 0x000fe200078efcff */
[----:B------:R-:W-:-:S07]  /*1960*/  IMAD.MOV.U32 R8, RZ, RZ, R6 ;  /* 0x000000ffff087224 */ /* 0x000fce00078e0006 */
.L_x_63:
[----:B------:R-:W-:Y:S05]  /*1970*/  BSYNC.RECONVERGENT B1 ;  /* 0x0000000000017941 */ /* 0x000fea0003800200 */
.L_x_61:
[----:B------:R-:W-:Y:S01]  /*1980*/  MOV R5, 0x0 ;  /* 0x0000000000057802 */ /* 0x000fe20000000f00 */
[----:B------:R-:W-:Y:S02]  /*1990*/  IMAD.MOV.U32 R6, RZ, RZ, R8 ;  /* 0x000000ffff067224 */ /* 0x000fe400078e0008 */
[----:B------:R-:W-:Y:S01]  /*19a0*/  IMAD.MOV.U32 R7, RZ, RZ, R9 ;  /* 0x000000ffff077224 */ /* 0x000fe200078e0009 */
[----:B------:R-:W-:Y:S06]  /*19b0*/  RET.REL.NODEC R4 `(_Z9backward1PdS_S_S_S_S_S_ii) ;  /* 0xffffffe404907950 */ /* 0x000fec0003c3ffff */
        .weak           $__internal_2_$__cuda_sm20_div_rn_f64_full
        .type           $__internal_2_$__cuda_sm20_div_rn_f64_full,@function
        .size           $__internal_2_$__cuda_sm20_div_rn_f64_full,(.L_x_91 - $__internal_2_$__cuda_sm20_div_rn_f64_full)
$__internal_2_$__cuda_sm20_div_rn_f64_full:
[C---:B------:R-:W-:Y:S01]  /*19c0*/  FSETP.GEU.AND P0, PT, |R11|.reuse, 1.469367938527859385e-39, PT ;  /* 0x001000000b00780b */ /* 0x040fe20003f0e200 */
[----:B------:R-:W-:Y:S01]  /*19d0*/  IMAD.MOV.U32 R20, RZ, RZ, 0x1 ;  /* 0x00000001ff147424 */ /* 0x000fe200078e00ff */
[----:B------:R-:W-:Y:S01]  /*19e0*/  LOP3.LUT R8, R11, 0x800fffff, RZ, 0xc0, !PT ;  /* 0x800fffff0b087812 */ /* 0x000fe200078ec0ff */
[----:B------:R-:W-:Y:S01]  /*19f0*/  BSSY.RECONVERGENT B1, `(.L_x_65) ;  /* 0x0000054000017945 */ /* 0x000fe20003800200 */
[C---:B------:R-:W-:Y:S02]  /*1a00*/  FSETP.GEU.AND P2, PT, |R13|.reuse, 1.469367938527859385e-39, PT ;  /* 0x001000000d00780b */ /* 0x040fe40003f4e200 */
[----:B------:R-:W-:Y:S01]  /*1a10*/  LOP3.LUT R9, R8, 0x3ff00000, RZ, 0xfc, !PT ;  /* 0x3ff0000008097812 */ /* 0x000fe200078efcff */
[----:B------:R-:W-:Y:S01]  /*1a20*/  IMAD.MOV.U32 R8, RZ, RZ, R10 ;  /* 0x000000ffff087224 */ /* 0x000fe200078e000a */
[----:B------:R-:W-:Y:S02]  /*1a30*/  LOP3.LUT R17, R13, 0x7ff00000, RZ, 0xc0, !PT ;  /* 0x7ff000000d117812 */ /* 0x000fe400078ec0ff */
[----:B------:R-:W-:-:S03]  /*1a40*/  LOP3.LUT R26, R11, 0x7ff00000, RZ, 0xc0, !PT ;  /* 0x7ff000000b1a7812 */ /* 0x000fc600078ec0ff */
[----:B------:R-:W-:Y:S01]  /*1a50*/  @!P0 DMUL R8, R10, 8.98846567431157953865e+307 ;  /* 0x7fe000000a088828 */ /* 0x000fe20000000000 */
[----:B------:R-:W-:-:S03]  /*1a60*/  ISETP.GE.U32.AND P1, PT, R17, R26, PT ;  /* 0x0000001a1100720c */ /* 0x000fc60003f26070 */
[----:B------:R-:W-:Y:S01]  /*1a70*/  @!P2 LOP3.LUT R18, R11, 0x7ff00000, RZ, 0xc0, !PT ;  /* 0x7ff000000b12a812 */ /* 0x000fe200078ec0ff */
[----:B------:R-:W-:Y:S01]  /*1a80*/  @!P2 IMAD.MOV.U32 R24, RZ, RZ, RZ ;  /* 0x000000ffff18a224 */ /* 0x000fe200078e00ff */
[----:B------:R-:W0:Y:S02]  /*1a90*/  MUFU.RCP64H R21, R9 ;  /* 0x0000000900157308 */ /* 0x000e240000001800 */
[----:B------:R-:W-:Y:S01]  /*1aa0*/  @!P2 ISETP.GE.U32.AND P3, PT, R17, R18, PT ;  /* 0x000000121100a20c */ /* 0x000fe20003f66070 */
[----:B------:R-:W-:Y:S01]  /*1ab0*/  IMAD.MOV.U32 R18, RZ, RZ, 0x1ca00000 ;  /* 0x1ca00000ff127424 */ /* 0x000fe200078e00ff */
[----:B------:R-:W-:-:S04]  /*1ac0*/  @!P0 LOP3.LUT R26, R9, 0x7ff00000, RZ, 0xc0, !PT ;  /* 0x7ff00000091a8812 */ /* 0x000fc800078ec0ff */
[----:B------:R-:W-:-:S04]  /*1ad0*/  @!P2 SEL R19, R18, 0x63400000, !P3 ;  /* 0x634000001213a807 */ /* 0x000fc80005800000 */
[----:B------:R-:W-:-:S04]  /*1ae0*/  @!P2 LOP3.LUT R19, R19, 0x80000000, R13, 0xf8, !PT ;  /* 0x800000001313a812 */ /* 0x000fc800078ef80d */
[----:B------:R-:W-:Y:S01]  /*1af0*/  @!P2 LOP3.LUT R25, R19, 0x100000, RZ, 0xfc, !PT ;  /* 0x001000001319a812 */ /* 0x000fe200078efcff */
[----:B0-----:R-:W-:Y:S01]  /*1b00*/  DFMA R14, R20, -R8, 1 ;  /* 0x3ff00000140e742b */ /* 0x001fe20000000808 */
[----:B------:R-:W-:-:S07]  /*1b10*/  MOV R19, R17 ;  /* 0x0000001100137202 */ /* 0x000fce0000000f00 */
[----:B------:R-:W-:-:S08]  /*1b20*/  DFMA R14, R14, R14, R14 ;  /* 0x0000000e0e0e722b */ /* 0x000fd0000000000e */
[----:B------:R-:W-:Y:S01]  /*1b30*/  DFMA R20, R20, R14, R20 ;  /* 0x0000000e1414722b */ /* 0x000fe20000000014 */
[----:B------:R-:W-:Y:S01]  /*1b40*/  SEL R15, R18, 0x63400000, !P1 ;  /* 0x63400000120f7807 */ /* 0x000fe20004800000 */
[----:B------:R-:W-:-:S03]  /*1b50*/  IMAD.MOV.U32 R14, RZ, RZ, R12 ;  /* 0x000000ffff0e7224 */ /* 0x000fc600078e000c */
[----:B------:R-:W-:-:S03]  /*1b60*/  LOP3.LUT R15, R15, 0x800fffff, R13, 0xf8, !PT ;  /* 0x800fffff0f0f7812 */ /* 0x000fc600078ef80d */
[----:B------:R-:W-:-:S03]  /*1b70*/  DFMA R22, R20, -R8, 1 ;  /* 0x3ff000001416742b */ /* 0x000fc60000000808 */
[----:B------:R-:W-:-:S05]  /*1b80*/  @!P2 DFMA R14, R14, 2, -R24 ;  /* 0x400000000e0ea82b */ /* 0x000fca0000000818 */
[----:B------:R-:W-:-:S05]  /*1b90*/  DFMA R22, R20, R22, R20 ;  /* 0x000000161416722b */ /* 0x000fca0000000014 */
[----:B------:R-:W-:-:S03]  /*1ba0*/  @!P2 LOP3.LUT R19, R15, 0x7ff00000, RZ, 0xc0, !PT ;  /* 0x7ff000000f13a812 */ /* 0x000fc600078ec0ff */
[----:B------:R-:W-:Y:S02]  /*1bb0*/  DMUL R20, R22, R14 ;  /* 0x0000000e16147228 */ /* 0x000fe40000000000 */
[----:B------:R-:W-:-:S05]  /*1bc0*/  VIADD R27, R19, 0xffffffff ;  /* 0xffffffff131b7836 */ /* 0x000fca0000000000 */
[----:B------:R-:W-:Y:S01]  /*1bd0*/  ISETP.GT.U32.AND P0, PT, R27, 0x7feffffe, PT ;  /* 0x7feffffe1b00780c */ /* 0x000fe20003f04070 */
[----:B------:R-:W-:Y:S01]  /*1be0*/  VIADD R27, R26, 0xffffffff ;  /* 0xffffffff1a1b7836 */ /* 0x000fe20000000000 */
[----:B------:R-:W-:-:S04]  /*1bf0*/  DFMA R24, R20, -R8, R14 ;  /* 0x800000081418722b */ /* 0x000fc8000000000e */
[----:B------:R-:W-:-:S04]  /*1c00*/  ISETP.GT.U32.OR P0, PT, R27, 0x7feffffe, P0 ;  /* 0x7feffffe1b00780c */ /* 0x000fc80000704470 */
[----:B------:R-:W-:-:S09]  /*1c10*/  DFMA R24, R22, R24, R20 ;  /* 0x000000181618722b */ /* 0x000fd20000000014 */
[----:B------:R-:W-:Y:S05]  /*1c20*/  @P0 BRA `(.L_x_66) ;  /* 0x00000000006c0947 */ /* 0x000fea0003800000 */
[----:B------:R-:W-:-:S04]  /*1c30*/  LOP3.LUT R20, R11, 0x7ff00000, RZ, 0xc0, !PT ;  /* 0x7ff000000b147812 */ /* 0x000fc800078ec0ff */
[CC--:B------:R-:W-:Y:S02]  /*1c40*/  VIADDMNMX R12, R17.reuse, -R20.reuse, 0xb9600000, !PT ;  /* 0xb9600000110c7446 */ /* 0x0c0fe40007800914 */
[----:B------:R-:W-:Y:S02]  /*1c50*/  ISETP.GE.U32.AND P0, PT, R17, R20, PT ;  /* 0x000000141100720c */ /* 0x000fe40003f06070 */
[----:B------:R-:W-:Y:S02]  /*1c60*/  VIMNMX R12, PT, PT, R12, 0x46a00000, PT ;  /* 0x46a000000c0c7848 */ /* 0x000fe40003fe0100 */
[----:B------:R-:W-:Y:S01]  /*1c70*/  SEL R13, R18, 0x63400000, !P0 ;  /* 0x63400000120d7807 */ /* 0x000fe20004000000 */
[----:B------:R-:W-:-:S04]  /*1c80*/  IMAD.MOV.U32 R18, RZ, RZ, RZ ;  /* 0x000000ffff127224 */ /* 0x000fc800078e00ff */
[----:B------:R-:W-:-:S04]  /*1c90*/  IMAD.IADD R12, R12, 0x1, -R13 ;  /* 0x000000010c0c7824 */ /* 0x000fc800078e0a0d */
        /* <DEDUP_REMOVED lines=11> */
[----:B------:R-:W-:Y:S01]  /*1d50*/  DMUL.RP R18, R24, R18 ;  /* 0x0000001218127228 */ /* 0x000fe20000008000 */
[----:B------:R-:W-:-:S06]  /*1d60*/  IMAD.MOV.U32 R8, RZ, RZ, RZ ;  /* 0x000000ffff087224 */ /* 0x000fcc00078e00ff */
[----:B------:R-:W-:-:S03]  /*1d70*/  DFMA R8, R20, -R8, R24 ;  /* 0x800000081408722b */ /* 0x000fc60000000018 */
[----:B------:R-:W-:-:S03]  /*1d80*/  LOP3.LUT R11, R19, R11, RZ, 0x3c, !PT ;  /* 0x0000000b130b7212 */ /* 0x000fc600078e3cff */
[----:B------:R-:W-:-:S04]  /*1d90*/  IADD3 R8, PT, PT, -R12, -0x43300000, RZ ;  /* 0xbcd000000c087810 */ /* 0x000fc80007ffe1ff */
[----:B------:R-:W-:-:S04]  /*1da0*/  FSETP.NEU.AND P0, PT, |R9|, R8, PT ;  /* 0x000000080900720b */ /* 0x000fc80003f0d200 */
[----:B------:R-:W-:Y:S02]  /*1db0*/  FSEL R20, R18, R20, !P0 ;  /* 0x0000001412147208 */ /* 0x000fe40004000000 */
[----:B------:R-:W-:Y:S01]  /*1dc0*/  FSEL R21, R11, R21, !P0 ;  /* 0x000000150b157208 */ /* 0x000fe20004000000 */
[----:B------:R-:W-:Y:S06]  /*1dd0*/  BRA `(.L_x_67) ;  /* 0x0000000000547947 */ /* 0x000fec0003800000 */
.L_x_66:
[----:B------:R-:W-:-:S14]  /*1de0*/  DSETP.NAN.AND P0, PT, R12, R12, PT ;  /* 0x0000000c0c00722a */ /* 0x000fdc0003f08000 */
[----:B------:R-:W-:Y:S05]  /*1df0*/  @P0 BRA `(.L_x_68) ;  /* 0x0000000000440947 */ /* 0x000fea0003800000 */
[----:B------:R-:W-:-:S14]  /*1e00*/  DSETP.NAN.AND P0, PT, R10, R10, PT ;  /* 0x0000000a0a00722a */ /* 0x000fdc0003f08000 */
[----:B------:R-:W-:Y:S05]  /*1e10*/  @P0 BRA `(.L_x_69) ;  /* 0x0000000000300947 */ /* 0x000fea0003800000 */
[----:B------:R-:W-:Y:S01]  /*1e20*/  ISETP.NE.AND P0, PT, R19, R26, PT ;  /* 0x0000001a1300720c */ /* 0x000fe20003f05270 */
[----:B------:R-:W-:Y:S02]  /*1e30*/  IMAD.MOV.U32 R20, RZ, RZ, 0x0 ;  /* 0x00000000ff147424 */ /* 0x000fe400078e00ff */
[----:B------:R-:W-:-:S10]  /*1e40*/  IMAD.MOV.U32 R21, RZ, RZ, -0x80000 ;  /* 0xfff80000ff157424 */ /* 0x000fd400078e00ff */
[----:B------:R-:W-:Y:S05]  /*1e50*/  @!P0 BRA `(.L_x_67) ;  /* 0x0000000000348947 */ /* 0x000fea0003800000 */
[----:B------:R-:W-:Y:S02]  /*1e60*/  ISETP.NE.AND P0, PT, R19, 0x7ff00000, PT ;  /* 0x7ff000001300780c */ /* 0x000fe40003f05270 */
[----:B------:R-:W-:Y:S02]  /*1e70*/  LOP3.LUT R21, R13, 0x80000000, R11, 0x48, !PT ;  /* 0x800000000d157812 */ /* 0x000fe400078e480b */
[----:B------:R-:W-:-:S13]  /*1e80*/  ISETP.EQ.OR P0, PT, R26, RZ, !P0 ;  /* 0x000000ff1a00720c */ /* 0x000fda0004702670 */
[----:B------:R-:W-:Y:S01]  /*1e90*/  @P0 LOP3.LUT R8, R21, 0x7ff00000, RZ, 0xfc, !PT ;  /* 0x7ff0000015080812 */ /* 0x000fe200078efcff */
[----:B------:R-:W-:Y:S01]  /*1ea0*/  @!P0 IMAD.MOV.U32 R20, RZ, RZ, RZ ;  /* 0x000000ffff148224 */ /* 0x000fe200078e00ff */
[----:B------:R-:W-:-:S03]  /*1eb0*/  @P0 MOV R20, RZ ;  /* 0x000000ff00140202 */ /* 0x000fc60000000f00 */
[----:B------:R-:W-:Y:S01]  /*1ec0*/  @P0 IMAD.MOV.U32 R21, RZ, RZ, R8 ;  /* 0x000000ffff150224 */ /* 0x000fe200078e0008 */
[----:B------:R-:W-:Y:S06]  /*1ed0*/  BRA `(.L_x_67) ;  /* 0x0000000000147947 */ /* 0x000fec0003800000 */
.L_x_69:
[----:B------:R-:W-:Y:S01]  /*1ee0*/  LOP3.LUT R21, R11, 0x80000, RZ, 0xfc, !PT ;  /* 0x000800000b157812 */ /* 0x000fe200078efcff */
[----:B------:R-:W-:Y:S01]  /*1ef0*/  IMAD.MOV.U32 R20, RZ, RZ, R10 ;  /* 0x000000ffff147224 */ /* 0x000fe200078e000a */
[----:B------:R-:W-:Y:S06]  /*1f00*/  BRA `(.L_x_67) ;  /* 0x0000000000087947 */ /* 0x000fec0003800000 */
.L_x_68:
[----:B------:R-:W-:Y:S01]  /*1f10*/  LOP3.LUT R21, R13, 0x80000, RZ, 0xfc, !PT ;  /* 0x000800000d157812 */ /* 0x000fe200078efcff */
[----:B------:R-:W-:-:S07]  /*1f20*/  IMAD.MOV.U32 R20, RZ, RZ, R12 ;  /* 0x000000ffff147224 */ /* 0x000fce00078e000c */
.L_x_67:
[----:B------:R-:W-:Y:S05]  /*1f30*/  BSYNC.RECONVERGENT B1 ;  /* 0x0000000000017941 */ /* 0x000fea0003800200 */
.L_x_65:
[----:B------:R-:W-:-:S04]  /*1f40*/  IMAD.MOV.U32 R17, RZ, RZ, 0x0 ;  /* 0x00000000ff117424 */ /* 0x000fc800078e00ff */
[----:B------:R-:W-:Y:S05]  /*1f50*/  RET.REL.NODEC R16 `(_Z9backward1PdS_S_S_S_S_S_ii) ;  /* 0xffffffe010287950 */ /* 0x000fea0003c3ffff */
.L_x_70:
        /* <DEDUP_REMOVED lines=10> */
.L_x_91:


//--------------------- .text._Z14forward_layer2PdS_S_S_S_iii --------------------------
	.section	.text._Z14forward_layer2PdS_S_S_S_iii,"ax",@progbits
	.align	128
        .global         _Z14forward_layer2PdS_S_S_S_iii
        .type           _Z14forward_layer2PdS_S_S_S_iii,@function
        .size           _Z14forward_layer2PdS_S_S_S_iii,(.L_x_92 - _Z14forward_layer2PdS_S_S_S_iii)
        .other          _Z14forward_layer2PdS_S_S_S_iii,@"STO_CUDA_ENTRY STV_DEFAULT"
_Z14forward_layer2PdS_S_S_S_iii:
.text._Z14forward_layer2PdS_S_S_S_iii:
[----:B------:R-:W-:Y:S01]  /*0000*/  LDC R1, c[0x0][0x37c] ;  /* 0x0000df00ff017b82 */ /* 0x000fe20000000800 */
[----:B------:R-:W0:Y:S07]  /*0010*/  S2R R4, SR_TID.X ;  /* 0x0000000000047919 */ /* 0x000e2e0000002100 */
[----:B------:R-:W1:Y:S01]  /*0020*/  LDC R2, c[0x0][0x364] ;  /* 0x0000d900ff027b82 */ /* 0x000e620000000800 */
[----:B------:R-:W2:Y:S01]  /*0030*/  LDCU UR6, c[0x0][0x3a8] ;  /* 0x00007500ff0677ac */ /* 0x000ea20008000800 */
[----:B------:R-:W1:Y:S06]  /*0040*/  S2R R5, SR_TID.Y ;  /* 0x0000000000057919 */ /* 0x000e6c0000002200 */
[----:B------:R-:W0:Y:S08]  /*0050*/  S2UR UR5, SR_CTAID.X ;  /* 0x00000000000579c3 */ /* 0x000e300000002500 */
[----:B------:R-:W0:Y:S08]  /*0060*/  LDC R3, c[0x0][0x360] ;  /* 0x0000d800ff037b82 */ /* 0x000e300000000800 */
[----:B------:R-:W1:Y:S08]  /*0070*/  S2UR UR4, SR_CTAID.Y ;  /* 0x00000000000479c3 */ /* 0x000e700000002600 */
[----:B------:R-:W3:Y:S01]  /*0080*/  LDC R0, c[0x0][0x3b0] ;  /* 0x0000ec00ff007b82 */ /* 0x000ee20000000800 */
[----:B0-----:R-:W-:-:S02]  /*0090*/  IMAD R3, R3, UR5, R4 ;  /* 0x0000000503037c24 */ /* 0x001fc4000f8e0204 */
[----:B-1----:R-:W-:-:S03]  /*00a0*/  IMAD R2, R2, UR4, R5 ;  /* 0x0000000402027c24 */ /* 0x002fc6000f8e0205 */
[----:B---3--:R-:W-:-:S04]  /*00b0*/  ISETP.GE.AND P0, PT, R3, R0, PT ;  /* 0x000000000300720c */ /* 0x008fc80003f06270 */
[----:B--2---:R-:W-:-:S13]  /*00c0*/  ISETP.GE.OR P0, PT, R2, UR6, P0 ;  /* 0x0000000602007c0c */ /* 0x004fda0008706670 */
[----:B------:R-:W-:Y:S05]  /*00d0*/  @P0 EXIT ;  /* 0x000000000000094d */ /* 0x000fea0003800000 */
[----:B------:R-:W0:Y:S01]  /*00e0*/  LDC R5, c[0x0][0x3ac] ;  /* 0x0000eb00ff057b82 */ /* 0x000e220000000800 */
[----:B------:R-:W1:Y:S01]  /*00f0*/  LDCU.64 UR8, c[0x0][0x358] ;  /* 0x00006b00ff0877ac */ /* 0x000e620008000a00 */
[----:B------:R-:W-:Y:S02]  /*0100*/  CS2R R18, SRZ ;  /* 0x0000000000127805 */ /* 0x000fe4000001ff00 */
[----:B0-----:R-:W-:-:S13]  /*0110*/  ISETP.GE.AND P0, PT, R5, 0x1, PT ;  /* 0x000000010500780c */ /* 0x001fda0003f06270 */
[----:B-1----:R-:W-:Y:S05]  /*0120*/  @!P0 BRA `(.L_x_71) ;  /* 0x0000000400e08947 */ /* 0x002fea0003800000 */
[C---:B------:R-:W-:Y:S01]  /*0130*/  ISETP.GE.U32.AND P1, PT, R5.reuse, 0x8, PT ;  /* 0x000000080500780c */ /* 0x040fe20003f26070 */
[----:B------:R-:W-:Y:S01]  /*0140*/  IMAD R6, R2, R5, RZ ;  /* 0x0000000502067224 */ /* 0x000fe200078e02ff */
[----:B------:R-:W-:Y:S01]  /*0150*/  LOP3.LUT R4, R5, 0x7, RZ, 0xc0, !PT ;  /* 0x0000000705047812 */ /* 0x000fe200078ec0ff */
[----:B------:R-:W-:Y:S01]  /*0160*/  IMAD.MOV.U32 R7, RZ, RZ, RZ ;  /* 0x000000ffff077224 */ /* 0x000fe200078e00ff */
[----:B------:R-:W-:Y:S02]  /*0170*/  CS2R R18, SRZ ;  /* 0x0000000000127805 */ /* 0x000fe4000001ff00 */
[----:B------:R-:W-:-:S07]  /*0180*/  ISETP.NE.AND P0, PT, R4, RZ, PT ;  /* 0x000000ff0400720c */ /* 0x000fce0003f05270 */
[----:B------:R-:W-:Y:S06]  /*0190*/  @!P1 BRA `(.L_x_72) ;  /* 0x0000000000c49947 */ /* 0x000fec0003800000 */
[----:B------:R-:W0:Y:S01]  /*01a0*/  LDC.64 R8, c[0x0][0x380] ;  /* 0x0000e000ff087b82 */ /* 0x000e220000000a00 */
[----:B------:R-:W-:Y:S01]  /*01b0*/  LOP3.LUT R7, R5, 0x7ffffff8, RZ, 0xc0, !PT ;  /* 0x7ffffff805077812 */ /* 0x000fe200078ec0ff */
[----:B------:R-:W-:Y:S01]  /*01c0*/  IMAD.MOV.U32 R27, RZ, RZ, R3 ;  /* 0x000000ffff1b7224 */ /* 0x000fe200078e0003 */
[----:B------:R-:W-:Y:S02]  /*01d0*/  CS2R R18, SRZ ;  /* 0x0000000000127805 */ /* 0x000fe4000001ff00 */
[----:B------:R-:W-:Y:S01]  /*01e0*/  IADD3 R26, PT, PT, -R7, RZ, RZ ;  /* 0x000000ff071a7210 */ /* 0x000fe20007ffe1ff */
[----:B0-----:R-:W-:-:S03]  /*01f0*/  IMAD.WIDE.U32 R8, R6, 0x8, R8 ;  /* 0x0000000806087825 */ /* 0x001fc600078e0008 */
[----:B------:R-:W-:-:S05]  /*0200*/  IADD3 R10, P1, PT, R8, 0x20, RZ ;  /* 0x00000020080a7810 */ /* 0x000fca0007f3e0ff */
[----:B------:R-:W-:-:S08]  /*0210*/  IMAD.X R11, RZ, RZ, R9, P1 ;  /* 0x000000ffff0b7224 */ /* 0x000fd000008e0609 */
.L_x_73:
[----:B------:R-:W0:Y:S01]  /*0220*/  LDC.64 R22, c[0x0][0x398] ;  /* 0x0000e600ff167b82 */ /* 0x000e220000000a00 */
[----:B------:R-:W-:Y:S02]  /*0230*/  IMAD.MOV.U32 R8, RZ, RZ, R10 ;  /* 0x000000ffff087224 */ /* 0x000fe400078e000a */
[----:B------:R-:W-:-:S05]  /*0240*/  IMAD.MOV.U32 R9, RZ, RZ, R11 ;  /* 0x000000ffff097224 */ /* 0x000fca00078e000b */
[----:B------:R-:W2:Y:S04]  /*0250*/  LDG.E.64 R14, desc[UR8][R8.64+-0x20] ;  /* 0xffffe008080e7981 */ /* 0x000ea8000c1e1b00 */
[----:B------:R-:W3:Y:S01]  /*0260*/  LDG.E.64 R10, desc[UR8][R8.64+-0x18] ;  /* 0xffffe808080a7981 */ /* 0x000ee2000c1e1b00 */
[----:B0-----:R-:W-:-:S05]  /*0270*/  IMAD.WIDE R22, R27, 0x8, R22 ;  /* 0x000000081b167825 */ /* 0x001fca00078e0216 */
[----:B------:R-:W2:Y:S01]  /*0280*/  LDG.E.64 R12, desc[UR8][R22.64] ;  /* 0x00000008160c7981 */ /* 0x000ea2000c1e1b00 */
[----:B------:R-:W-:-:S05]  /*0290*/  IMAD.WIDE R28, R0, 0x8, R22 ;  /* 0x00000008001c7825 */ /* 0x000fca00078e0216 */
[----:B------:R-:W3:Y:S01]  /*02a0*/  LDG.E.64 R16, desc[UR8][R28.64] ;  /* 0x000000081c107981 */ /* 0x000ee2000c1e1b00 */
[C---:B------:R-:W-:Y:S01]  /*02b0*/  IMAD.WIDE R24, R0.reuse, 0x8, R28 ;  /* 0x0000000800187825 */ /* 0x040fe200078e021c */
[----:B--2---:R-:W-:Y:S02]  /*02c0*/  DFMA R18, R14, R12, R18 ;  /* 0x0000000c0e12722b */ /* 0x004fe40000000012 */
[----:B------:R-:W2:Y:S04]  /*02d0*/  LDG.E.64 R14, desc[UR8][R8.64+-0x10] ;  /* 0xfffff008080e7981 */ /* 0x000ea8000c1e1b00 */
[----:B------:R-:W2:Y:S01]  /*02e0*/  LDG.E.64 R12, desc[UR8][R24.64] ;  /* 0x00000008180c7981 */ /* 0x000ea2000c1e1b00 */
[----:B------:R-:W-:Y:S01]  /*02f0*/  IMAD.WIDE R20, R0, 0x8, R24 ;  /* 0x0000000800147825 */ /* 0x000fe200078e0218 */
[----:B---3--:R-:W-:-:S02]  /*0300*/  DFMA R16, R10, R16, R18 ;  /* 0x000000100a10722b */ /* 0x008fc40000000012 */
[----:B------:R-:W3:Y:S04]  /*0310*/  LDG.E.64 R10, desc[UR8][R8.64+-0x8] ;  /* 0xfffff808080a7981 */ /* 0x000ee8000c1e1b00 */
        /* <DEDUP_REMOVED lines=9> */
[----:B------:R-:W-:-:S03]  /*03b0*/  IMAD.WIDE R24, R0, 0x8, R28 ;  /* 0x0000000800187825 */ /* 0x000fc600078e021c */
[----:B------:R-:W4:Y:S01]  /*03c0*/  LDG.E.64 R22, desc[UR8][R8.64+0x18] ;  /* 0x0000180808167981 */ /* 0x000f22000c1e1b00 */
[----:B------:R-:W-:-:S06]  /*03d0*/  IMAD.WIDE R20, R0, 0x8, R24 ;  /* 0x0000000800147825 */ /* 0x000fcc00078e0218 */
[----:B------:R-:W4:Y:S01]  /*03e0*/  LDG.E.64 R20, desc[UR8][R20.64] ;  /* 0x0000000814147981 */ /* 0x000f22000c1e1b00 */
[----:B--2---:R-:W-:-:S03]  /*03f0*/  DFMA R14, R16, R14, R18 ;  /* 0x0000000e100e722b */ /* 0x004fc60000000012 */
[----:B------:R-:W2:Y:S04]  /*0400*/  LDG.E.64 R16, desc[UR8][R8.64+0x10] ;  /* 0x0000100808107981 */ /* 0x000ea8000c1e1b00 */
[----:B------:R-:W2:Y:S01]  /*0410*/  LDG.E.64 R18, desc[UR8][R24.64] ;  /* 0x0000000818127981 */ /* 0x000ea2000c1e1b00 */
[----:B------:R-:W-:Y:S01]  /*0420*/  IADD3 R26, PT, PT, R26, 0x8, RZ ;  /* 0x000000081a1a7810 */ /* 0x000fe20007ffe0ff */
[----:B---3--:R-:W-:-:S03]  /*0430*/  DFMA R10, R10, R12, R14 ;  /* 0x0000000c0a0a722b */ /* 0x008fc6000000000e */
[----:B------:R-:W-:Y:S01]  /*0440*/  ISETP.NE.AND P1, PT, R26, RZ, PT ;  /* 0x000000ff1a00720c */ /* 0x000fe20003f25270 */
[----:B------:R-:W-:-:S04]  /*0450*/  IMAD R27, R0, 0x8, R27 ;  /* 0x00000008001b7824 */ /* 0x000fc800078e021b */
[----:B--2---:R-:W-:Y:S01]  /*0460*/  DFMA R18, R16, R18, R10 ;  /* 0x000000121012722b */ /* 0x004fe2000000000a */
[----:B------:R-:W-:-:S07]  /*0470*/  IADD3 R10, P2, PT, R8, 0x40, RZ ;  /* 0x00000040080a7810 */ /* 0x000fce0007f5e0ff */
[----:B----4-:R-:W-:Y:S01]  /*0480*/  DFMA R18, R22, R20, R18 ;  /* 0x000000141612722b */ /* 0x010fe20000000012 */
[----:B------:R-:W-:Y:S01]  /*0490*/  IMAD.X R11, RZ, RZ, R9, P2 ;  /* 0x000000ffff0b7224 */ /* 0x000fe200010e0609 */
[----:B------:R-:W-:Y:S09]  /*04a0*/  @P1 BRA `(.L_x_73) ;  /* 0xfffffffc005c1947 */ /* 0x000ff2000383ffff */
.L_x_72:
[----:B------:R-:W-:Y:S05]  /*04b0*/  @!P0 BRA `(.L_x_71) ;  /* 0x0000000000fc8947 */ /* 0x000fea0003800000 */
[----:B------:R-:W-:Y:S02]  /*04c0*/  ISETP.GE.U32.AND P1, PT, R4, 0x4, PT ;  /* 0x000000040400780c */ /* 0x000fe40003f26070 */
[----:B------:R-:W-:-:S04]  /*04d0*/  LOP3.LUT R26, R5, 0x3, RZ, 0xc0, !PT ;  /* 0x00000003051a7812 */ /* 0x000fc800078ec0ff */
[----:B------:R-:W-:-:S07]  /*04e0*/  ISETP.NE.AND P0, PT, R26, RZ, PT ;  /* 0x000000ff1a00720c */ /* 0x000fce0003f05270 */
[----:B------:R-:W-:Y:S06]  /*04f0*/  @!P1 BRA `(.L_x_74) ;  /* 0x00000000006c9947 */ /* 0x000fec0003800000 */
[----:B------:R-:W0:Y:S01]  /*0500*/  LDC.64 R24, c[0x0][0x380] ;  /* 0x0000e000ff187b82 */ /* 0x000e220000000a00 */
[----:B------:R-:W1:Y:S01]  /*0510*/  LDCU.64 UR4, c[0x0][0x380] ;  /* 0x00007000ff0477ac */ /* 0x000e620008000a00 */
[CC--:B------:R-:W-:Y:S01]  /*0520*/  IADD3 R9, PT, PT, R6.reuse, R7.reuse, RZ ;  /* 0x0000000706097210 */ /* 0x0c0fe20007ffe0ff */
[----:B------:R-:W-:Y:S01]  /*0530*/  IMAD R13, R7, R0, R3 ;  /* 0x00000000070d7224 */ /* 0x000fe200078e0203 */
[----:B------:R-:W-:-:S04]  /*0540*/  IADD3 R4, P1, PT, R6, R7, RZ ;  /* 0x0000000706047210 */ /* 0x000fc80007f3e0ff */
[----:B------:R-:W2:Y:S01]  /*0550*/  LDC.64 R10, c[0x0][0x398] ;  /* 0x0000e600ff0a7b82 */ /* 0x000ea20000000a00 */
[----:B0-----:R-:W-:-:S06]  /*0560*/  IMAD.WIDE.U32 R24, R9, 0x8, R24 ;  /* 0x0000000809187825 */ /* 0x001fcc00078e0018 */
[----:B------:R-:W3:Y:S01]  /*0570*/  LDG.E.64 R24, desc[UR8][R24.64] ;  /* 0x0000000818187981 */ /* 0x000ee2000c1e1b00 */
[----:B--2---:R-:W-:-:S04]  /*0580*/  IMAD.WIDE R10, R13, 0x8, R10 ;  /* 0x000000080d0a7825 */ /* 0x004fc800078e020a */
[----:B------:R-:W-:Y:S01]  /*0590*/  IMAD.X R13, RZ, RZ, RZ, P1 ;  /* 0x000000ffff0d7224 */ /* 0x000fe200008e06ff */
[----:B-1----:R-:W-:Y:S01]  /*05a0*/  LEA R28, P1, R4, UR4, 0x3 ;  /* 0x00000004041c7c11 */ /* 0x002fe2000f8218ff */
[----:B------:R-:W3:Y:S01]  /*05b0*/  LDG.E.64 R8, desc[UR8][R10.64] ;  /* 0x000000080a087981 */ /* 0x000ee2000c1e1b00 */
[----:B------:R-:W-:Y:S02]  /*05c0*/  IMAD.WIDE R14, R0, 0x8, R10 ;  /* 0x00000008000e7825 */ /* 0x000fe400078e020a */
[----:B------:R-:W-:-:S05]  /*05d0*/  LEA.HI.X R29, R4, UR5, R13, 0x3, P1 ;  /* 0x00000005041d7c11 */ /* 0x000fca00088f1c0d */
[----:B------:R-:W2:Y:S01]  /*05e0*/  LDG.E.64 R12, desc[UR8][R28.64+0x8] ;  /* 0x000008081c0c7981 */ /* 0x000ea2000c1e1b00 */
[----:B------:R-:W-:-:S03]  /*05f0*/  IMAD.WIDE R20, R0, 0x8, R14 ;  /* 0x0000000800147825 */ /* 0x000fc600078e020e */
[----:B------:R-:W2:Y:S04]  /*0600*/  LDG.E.64 R10, desc[UR8][R14.64] ;  /* 0x000000080e0a7981 */ /* 0x000ea8000c1e1b00 */
[----:B------:R-:W4:Y:S01]  /*0610*/  LDG.E.64 R16, desc[UR8][R20.64] ;  /* 0x0000000814107981 */ /* 0x000f22000c1e1b00 */
[----:B------:R-:W-:-:S03]  /*0620*/  IMAD.WIDE R22, R0, 0x8, R20 ;  /* 0x0000000800167825 */ /* 0x000fc600078e0214 */
[----:B------:R-:W4:Y:S04]  /*0630*/  LDG.E.64 R14, desc[UR8][R28.64+0x10] ;  /* 0x000010081c0e7981 */ /* 0x000f28000c1e1b00 */
[----:B------:R-:W5:Y:S04]  /*0640*/  LDG.E.64 R20, desc[UR8][R28.64+0x18] ;  /* 0x000018081c147981 */ /* 0x000f68000c1e1b00 */
[----:B------:R-:W5:Y:S01]  /*0650*/  LDG.E.64 R22, desc[UR8][R22.64] ;  /* 0x0000000816167981 */ /* 0x000f62000c1e1b00 */
[----:B------:R-:W-:Y:S01]  /*0660*/  VIADD R7, R7, 0x4 ;  /* 0x0000000407077836 */ /* 0x000fe20000000000 */
[----:B---3--:R-:W-:-:S08]  /*0670*/  DFMA R8, R24, R8, R18 ;  /* 0x000000081808722b */ /* 0x008fd00000000012 */
[----:B--2---:R-:W-:-:S08]  /*0680*/  DFMA R8, R12, R10, R8 ;  /* 0x0000000a0c08722b */ /* 0x004fd00000000008 */
[----:B----4-:R-:W-:-:S08]  /*0690*/  DFMA R8, R14, R16, R8 ;  /* 0x000000100e08722b */ /* 0x010fd00000000008 */
[----:B-----5:R-:W-:-:S11]  /*06a0*/  DFMA R18, R20, R22, R8 ;  /* 0x000000161412722b */ /* 0x020fd60000000008 */
.L_x_74:
[----:B------:R-:W-:Y:S05]  /*06b0*/  @!P0 BRA `(.L_x_71) ;  /* 0x00000000007c8947 */ /* 0x000fea0003800000 */
[----:B------:R-:W-:Y:S02]  /*06c0*/  ISETP.NE.AND P1, PT, R26, 0x1, PT ;  /* 0x000000011a00780c */ /* 0x000fe40003f25270 */
[----:B------:R-:W-:-:S04]  /*06d0*/  LOP3.LUT R5, R5, 0x1, RZ, 0xc0, !PT ;  /* 0x0000000105057812 */ /* 0x000fc800078ec0ff */
[----:B------:R-:W-:-:S07]  /*06e0*/  ISETP.NE.U32.AND P0, PT, R5, 0x1, PT ;  /* 0x000000010500780c */ /* 0x000fce0003f05070 */
[----:B------:R-:W0:Y:S01]  /*06f0*/  @P1 LDC.64 R8, c[0x0][0x380] ;  /* 0x0000e000ff081b82 */ /* 0x000e220000000a00 */
[CC--:B------:R-:W-:Y:S01]  /*0700*/  @P1 IADD3 R13, PT, PT, R6.reuse, R7.reuse, RZ ;  /* 0x00000007060d1210 */ /* 0x0c0fe20007ffe0ff */
[C---:B------:R-:W-:Y:S01]  /*0710*/  @P1 IMAD R17, R7.reuse, R0, R3 ;  /* 0x0000000007111224 */ /* 0x040fe200078e0203 */
[----:B------:R-:W-:Y:S01]  /*0720*/  @P1 IADD3 R16, P2, PT, R6, R7, RZ ;  /* 0x0000000706101210 */ /* 0x000fe20007f5e0ff */
[----:B------:R-:W-:-:S04]  /*0730*/  @P1 VIADD R7, R7, 0x2 ;  /* 0x0000000207071836 */ /* 0x000fc80000000000 */
[----:B------:R-:W1:Y:S08]  /*0740*/  @P1 LDC.64 R20, c[0x0][0x398] ;  /* 0x0000e600ff141b82 */ /* 0x000e700000000a00 */
[----:B------:R-:W2:Y:S08]  /*0750*/  @P1 LDC.64 R14, c[0x0][0x380] ;  /* 0x0000e000ff0e1b82 */ /* 0x000eb00000000a00 */
[----:B------:R-:W3:Y:S01]  /*0760*/  @!P0 LDC.64 R10, c[0x0][0x380] ;  /* 0x0000e000ff0a8b82 */ /* 0x000ee20000000a00 */
[----:B0-----:R-:W-:-:S06]  /*0770*/  @P1 IMAD.WIDE.U32 R12, R13, 0x8, R8 ;  /* 0x000000080d0c1825 */ /* 0x001fcc00078e0008 */
[----:B------:R-:W4:Y:S01]  /*0780*/  @P1 LDG.E.64 R12, desc[UR8][R12.64] ;  /* 0x000000080c0c1981 */ /* 0x000f22000c1e1b00 */
[----:B------:R-:W0:Y:S01]  /*0790*/  @!P0 LDC.64 R4, c[0x0][0x398] ;  /* 0x0000e600ff048b82 */ /* 0x000e220000000a00 */
[----:B-1----:R-:W-:-:S04]  /*07a0*/  @P1 IMAD.WIDE R20, R17, 0x8, R20 ;  /* 0x0000000811141825 */ /* 0x002fc800078e0214 */
[----:B------:R-:W-:Y:S01]  /*07b0*/  @P1 IMAD.X R17, RZ, RZ, RZ, P2 ;  /* 0x000000ffff111224 */ /* 0x000fe200010e06ff */
[----:B------:R-:W4:Y:S01]  /*07c0*/  @P1 LDG.E.64 R8, desc[UR8][R20.64] ;  /* 0x0000000814081981 */ /* 0x000f22000c1e1b00 */
[----:B--2---:R-:W-:Y:S01]  /*07d0*/  @P1 LEA R14, P2, R16, R14, 0x3 ;  /* 0x0000000e100e1211 */ /* 0x004fe200078418ff */
[----:B------:R-:W-:-:S03]  /*07e0*/  @P1 IMAD.WIDE R22, R0, 0x8, R20 ;  /* 0x0000000800161825 */ /* 0x000fc600078e0214 */
[----:B------:R-:W-:Y:S01]  /*07f0*/  @P1 LEA.HI.X R15, R16, R15, R17, 0x3, P2 ;  /* 0x0000000f100f1211 */ /* 0x000fe200010f1c11 */
[----:B------:R-:W-:Y:S01]  /*0800*/  @!P0 IMAD R25, R7, R0, R3 ;  /* 0x0000000007198224 */ /* 0x000fe200078e0203 */
[----:B------:R-:W-:Y:S02]  /*0810*/  @!P0 IADD3 R17, PT, PT, R6, R7, RZ ;  /* 0x0000000706118210 */ /* 0x000fe40007ffe0ff */
[----:B------:R-:W2:Y:S04]  /*0820*/  @P1 LDG.E.64 R6, desc[UR8][R22.64] ;  /* 0x0000000816061981 */ /* 0x000ea8000c1e1b00 */
[----:B------:R-:W2:Y:S01]  /*0830*/  @P1 LDG.E.64 R14, desc[UR8][R14.64+0x8] ;  /* 0x000008080e0e1981 */ /* 0x000ea2000c1e1b00 */
[----:B---3--:R-:W-:-:S04]  /*0840*/  @!P0 IMAD.WIDE.U32 R10, R17, 0x8, R10 ;  /* 0x00000008110a8825 */ /* 0x008fc800078e000a */
[----:B0-----:R-:W-:Y:S02]  /*0850*/  @!P0 IMAD.WIDE R4, R25, 0x8, R4 ;  /* 0x0000000819048825 */ /* 0x001fe400078e0204 */
[----:B------:R-:W3:Y:S04]  /*0860*/  @!P0 LDG.E.64 R10, desc[UR8][R10.64] ;  /* 0x000000080a0a8981 */ /* 0x000ee8000c1e1b00 */
[----:B------:R-:W3:Y:S01]  /*0870*/  @!P0 LDG.E.64 R4, desc[UR8][R4.64] ;  /* 0x0000000804048981 */ /* 0x000ee2000c1e1b00 */
[----:B----4-:R-:W-:-:S08]  /*0880*/  @P1 DFMA R8, R12, R8, R18 ;  /* 0x000000080c08122b */ /* 0x010fd00000000012 */
[----:B--2---:R-:W-:-:S08]  /*0890*/  @P1 DFMA R18, R14, R6, R8 ;  /* 0x000000060e12122b */ /* 0x004fd00000000008 */
[----:B---3--:R-:W-:-:S11]  /*08a0*/  @!P0 DFMA R18, R10, R4, R18 ;  /* 0x000000040a12822b */ /* 0x008fd60000000012 */
.L_x_71:
[----:B------:R-:W0:Y:S02]  /*08b0*/  LDC.64 R8, c[0x0][0x3a0] ;  /* 0x0000e800ff087b82 */ /* 0x000e240000000a00 */
[----:B0-----:R-:W-:-:S06]  /*08c0*/  IMAD.WIDE R8, R3, 0x8, R8 ;  /* 0x0000000803087825 */ /* 0x001fcc00078e0208 */
[----:B------:R-:W2:Y:S01]  /*08d0*/  LDG.E.64 R8, desc[UR8][R8.64] ;  /* 0x0000000808087981 */ /* 0x000ea2000c1e1b00 */
[----:B------:R-:W-:Y:S01]  /*08e0*/  IMAD.MOV.U32 R4, RZ, RZ, 0x652b82fe ;  /* 0x652b82feff047424 */ /* 0x000fe200078e00ff */
[----:B------:R-:W-:Y:S01]  /*08f0*/  UMOV UR4, 0xfefa39ef ;  /* 0xfefa39ef00047882 */ /* 0x000fe20000000000 */
[----:B------:R-:W-:Y:S01]  /*0900*/  IMAD.MOV.U32 R5, RZ, RZ, 0x3ff71547 ;  /* 0x3ff71547ff057424 */ /* 0x000fe200078e00ff */
[----:B------:R-:W-:Y:S01]  /*0910*/  UMOV UR5, 0x3fe62e42 ;  /* 0x3fe62e4200057882 */ /* 0x000fe20000000000 */
[----:B------:R-:W-:Y:S01]  /*0920*/  BSSY.RECONVERGENT B0, `(.L_x_75) ;  /* 0x0000039000007945 */ /* 0x000fe20003800200 */
[----:B--2---:R-:W-:-:S08]  /*0930*/  DADD R18, R8, R18 ;  /* 0x0000000008127229 */ /* 0x004fd00000000012 */
[----:B------:R-:W-:-:S08]  /*0940*/  DFMA R4, R18, -R4, 6.75539944105574400000e+15 ;  /* 0x433800001204742b */ /* 0x000fd00000000804 */
[----:B------:R-:W-:-:S08]  /*0950*/  DADD R6, R4, -6.75539944105574400000e+15 ;  /* 0xc338000004067429 */ /* 0x000fd00000000000 */
[----:B------:R-:W-:Y:S01]  /*0960*/  DFMA R10, R6, -UR4, -R18 ;  /* 0x80000004060a7c2b */ /* 0x000fe20008000812 */
[----:B------:R-:W-:Y:S01]  /*0970*/  UMOV UR4, 0x3b39803f ;  /* 0x3b39803f00047882 */ /* 0x000fe20000000000 */
[----:B------:R-:W-:-:S06]  /*0980*/  UMOV UR5, 0x3c7abc9e ;  /* 0x3c7abc9e00057882 */ /* 0x000fcc0000000000 */
[----:B------:R-:W-:Y:S01]  /*0990*/  DFMA R6, R6, -UR4, R10 ;  /* 0x8000000406067c2b */ /* 0x000fe2000800000a */
[----:B------:R-:W-:Y:S01]  /*09a0*/  UMOV UR4, 0x69ce2bdf ;  /* 0x69ce2bdf00047882 */ /* 0x000fe20000000000 */
[----:B------:R-:W-:Y:S01]  /*09b0*/  MOV R10, 0xfca213ea ;  /* 0xfca213ea000a7802 */ /* 0x000fe20000000f00 */
[----:B------:R-:W-:Y:S01]  /*09c0*/  IMAD.MOV.U32 R11, RZ, RZ, 0x3e928af3 ;  /* 0x3e928af3ff0b7424 */ /* 0x000fe200078e00ff */
[----:B------:R-:W-:-:S05]  /*09d0*/  UMOV UR5, 0x3e5ade15 ;  /* 0x3e5ade1500057882 */ /* 0x000fca0000000000 */
[----:B------:R-:W-:Y:S01]  /*09e0*/  DFMA R8, R6, UR4, R10 ;  /* 0x0000000406087c2b */ /* 0x000fe2000800000a */
[----:B------:R-:W-:Y:S01]  /*09f0*/  UMOV UR4, 0x62401315 ;  /* 0x6240131500047882 */ /* 0x000fe20000000000 */
[----:B------:R-:W-:Y:S01]  /*0a00*/  UMOV UR5, 0x3ec71dee ;  /* 0x3ec71dee00057882 */ /* 0x000fe20000000000 */
[----:B------:R-:W-:-:S05]  /*0a10*/  DADD R10, -RZ, -R18 ;  /* 0x00000000ff0a7229 */ /* 0x000fca0000000912 */
[----:B------:R-:W-:Y:S01]  /*0a20*/  DFMA R8, R6, R8, UR4 ;  /* 0x0000000406087e2b */ /* 0x000fe20008000008 */
[----:B------:R-:W-:Y:S01]  /*0a30*/  UMOV UR4, 0x7c89eb71 ;  /* 0x7c89eb7100047882 */ /* 0x000fe20000000000 */
[----:B------:R-:W-:-:S03]  /*0a40*/  UMOV UR5, 0x3efa0199 ;  /* 0x3efa019900057882 */ /* 0x000fc60000000000 */
[----:B------:R-:W-:-:S03]  /*0a50*/  FSETP.GEU.AND P0, PT, |R11|, 4.1917929649353027344, PT ;  /* 0x4086232b0b00780b */ /* 0x000fc60003f0e200 */
        /* <DEDUP_REMOVED lines=21> */
[----:B------:R-:W-:Y:S01]  /*0bb0*/  IMAD R7, R4, 0x100000, R9 ;  /* 0x0010000004077824 */ /* 0x000fe200078e0209 */
[----:B------:R-:W-:Y:S01]  /*0bc0*/  MOV R6, R8 ;  /* 0x0000000800067202 */ /* 0x000fe20000000f00 */
        /* <DEDUP_REMOVED lines=10> */
[----:B------:R-:W-:Y:S02]  /*0c70*/  @!P1 LEA R9, R4, 0x3ff00000, 0x14 ;  /* 0x3ff0000004099811 */ /* 0x000fe400078ea0ff */
[----:B------:R-:W-:Y:S01]  /*0c80*/  @!P1 MOV R4, R8 ;  /* 0x0000000800049202 */ /* 0x000fe20000000f00 */
[----:B------:R-:W-:-:S06]  /*0c90*/  @!P1 IMAD.MOV.U32 R8, RZ, RZ, RZ ;  /* 0x000000ffff089224 */ /* 0x000fcc00078e00ff */
[----:B------:R-:W-:-:S11]  /*0ca0*/  @!P1 DMUL R6, R4, R8 ;  /* 0x0000000804069228 */ /* 0x000fd60000000000 */
.L_x_76:
[----:B------:R-:W-:Y:S05]  /*0cb0*/  BSYNC.RECONVERGENT B0 ;  /* 0x0000000000007941 */ /* 0x000fea0003800200 */
.L_x_75:
[----:B------:R-:W-:Y:S01]  /*0cc0*/  DADD R4, R6, 1 ;  /* 0x3ff0000006047429 */ /* 0x000fe20000000000 */
[----:B------:R-:W0:Y:S01]  /*0cd0*/  LDC.64 R10, c[0x0][0x388] ;  /* 0x0000e200ff0a7b82 */ /* 0x000e220000000a00 */
[----:B------:R-:W-:Y:S01]  /*0ce0*/  IMAD R0, R2, R0, R3 ;  /* 0x0000000002007224 */ /* 0x000fe200078e0203 */
[----:B------:R-:W-:Y:S03]  /*0cf0*/  BSSY.RECONVERGENT B0, `(.L_x_77) ;  /* 0x0000010000007945 */ /* 0x000fe60003800200 */
[----:B------:R-:W1:Y:S04]  /*0d00*/  MUFU.RCP64H R7, R5 ;  /* 0x0000000500077308 */ /* 0x000e680000001800 */
[----:B------:R-:W-:-:S05]  /*0d10*/  VIADD R6, R5, 0x300402 ;  /* 0x0030040205067836 */ /* 0x000fca0000000000 */
[----:B------:R-:W-:Y:S01]  /*0d20*/  FSETP.GEU.AND P0, PT, |R6|, 5.8789094863358348022e-39, PT ;  /* 0x004004020600780b */ /* 0x000fe20003f0e200 */
[----:B-1----:R-:W-:Y:S01]  /*0d30*/  DFMA R8, -R4, R6, 1 ;  /* 0x3ff000000408742b */ /* 0x002fe20000000106 */
[----:B0-----:R-:W-:-:S05]  /*0d40*/  IMAD.WIDE R2, R0, 0x8, R10 ;  /* 0x0000000800027825 */ /* 0x001fca00078e020a */
[----:B------:R0:W-:Y:S02]  /*0d50*/  STG.E.64 desc[UR8][R2.64], R18 ;  /* 0x0000001202007986 */ /* 0x0001e4000c101b08 */
[----:B------:R-:W-:-:S08]  /*0d60*/  DFMA R8, R8, R8, R8 ;  /* 0x000000080808722b */ /* 0x000fd00000000008 */
[----:B------:R-:W-:-:S08]  /*0d70*/  DFMA R8, R6, R8, R6 ;  /* 0x000000080608722b */ /* 0x000fd00000000006 */
[----:B------:R-:W-:-:S08]  /*0d80*/  DFMA R10, -R4, R8, 1 ;  /* 0x3ff00000040a742b */ /* 0x000fd00000000108 */
[----:B------:R-:W-:Y:S01]  /*0d90*/  DFMA R8, R8, R10, R8 ;  /* 0x0000000a0808722b */ /* 0x000fe20000000008 */
[----:B0-----:R-:W-:Y:S10]  /*0da0*/  @P0 BRA `(.L_x_78) ;  /* 0x0000000000100947 */ /* 0x001ff40003800000 */
[----:B------:R-:W-:-:S04]  /*0db0*/  LOP3.LUT R2, R5, 0x7fffffff, RZ, 0xc0, !PT ;  /* 0x7fffffff05027812 */ /* 0x000fc800078ec0ff */
[----:B------:R-:W-:Y:S02]  /*0dc0*/  IADD3 R8, PT, PT, R2, -0x100000, RZ ;  /* 0xfff0000002087810 */ /* 0x000fe40007ffe0ff */
[----:B------:R-:W-:-:S07]  /*0dd0*/  MOV R2, 0xdf0 ;  /* 0x00000df000027802 */ /* 0x000fce0000000f00 */
[----:B------:R-:W-:Y:S05]  /*0de0*/  CALL.REL.NOINC `($__internal_3_$__cuda_sm20_dblrcp_rn_slowpath_v3) ;  /* 0x0000000000607944 */ /* 0x000fea0003c00000 */
.L_x_78:
[----:B------:R-:W-:Y:S05]  /*0df0*/  BSYNC.RECONVERGENT B0 ;  /* 0x0000000000007941 */ /* 0x000fea0003800200 */
.L_x_77:
[----:B------:R-:W-:Y:S01]  /*0e00*/  UMOV UR4, 0xfff24190 ;  /* 0xfff2419000047882 */ /* 0x000fe20000000000 */
[----:B------:R-:W-:Y:S01]  /*0e10*/  UMOV UR5, 0x3fefffff ;  /* 0x3fefffff00057882 */ /* 0x000fe20000000000 */
[----:B------:R-:W-:Y:S01]  /*0e20*/  IMAD.MOV.U32 R2, RZ, RZ, R8 ;  /* 0x000000ffff027224 */ /* 0x000fe200078e0008 */
[----:B------:R-:W-:Y:S01]  /*0e30*/  DSETP.MIN.AND P0, P1, R8, UR4, PT ;  /* 0x0000000408007e2a */ /* 0x000fe2000b900000 */
[----:B------:R-:W-:Y:S01]  /*0e40*/  UMOV UR6, UR5 ;  /* 0x0000000500067c82 */ /* 0x000fe20008000000 */
[----:B------:R-:W0:Y:S01]  /*0e50*/  LDC.64 R4, c[0x0][0x390] ;  /* 0x0000e400ff047b82 */ /* 0x000e220000000a00 */
[----:B------:R-:W-:Y:S01]  /*0e60*/  IMAD.U32 R6, RZ, RZ, UR6 ;  /* 0x00000006ff067e24 */ /* 0x000fe2000f8e00ff */
[----:B------:R-:W-:Y:S02]  /*0e70*/  UMOV UR5, 0x3ddb7cdf ;  /* 0x3ddb7cdf00057882 */ /* 0x000fe40000000000 */
[----:B------:R-:W-:Y:S01]  /*0e80*/  FSEL R3, R9, UR6, P0 ;  /* 0x0000000609037c08 */ /* 0x000fe20008000000 */
[----:B------:R-:W-:Y:S01]  /*0e90*/  UMOV UR6, UR5 ;  /* 0x0000000500067c82 */ /* 0x000fe20008000000 */
[----:B------:R-:W-:Y:S01]  /*0ea0*/  SEL R2, R2, UR4, P0 ;  /* 0x0000000402027c07 */ /* 0x000fe20008000000 */
[----:B------:R-:W-:Y:S01]  /*0eb0*/  UMOV UR4, 0xd9d7bdbb ;  /* 0xd9d7bdbb00047882 */ /* 0x000fe20000000000 */
[----:B------:R-:W-:-:S04]  /*0ec0*/  MOV R8, UR6 ;  /* 0x0000000600087c02 */ /* 0x000fc80008000f00 */
[----:B------:R-:W-:-:S05]  /*0ed0*/  @P1 LOP3.LUT R3, R6, 0x80000, RZ, 0xfc, !PT ;  /* 0x0008000006031812 */ /* 0x000fca00078efcff */
[----:B------:R-:W-:Y:S01]  /*0ee0*/  IMAD.MOV.U32 R6, RZ, RZ, R3 ;  /* 0x000000ffff067224 */ /* 0x000fe200078e0003 */
[----:B------:R-:W-:-:S06]  /*0ef0*/  DSETP.MAX.AND P0, P1, R2, UR4, PT ;  /* 0x0000000402007e2a */ /* 0x000fcc000b90f000 */
[----:B------:R-:W-:Y:S01]  /*0f00*/  FSEL R7, R6, UR6, P0 ;  /* 0x0000000606077c08 */ /* 0x000fe20008000000 */
[----:B0-----:R-:W-:Y:S01]  /*0f10*/  IMAD.WIDE R4, R0, 0x8, R4 ;  /* 0x0000000800047825 */ /* 0x001fe200078e0204 */
[----:B------:R-:W-:-:S06]  /*0f20*/  SEL R2, R2, UR4, P0 ;  /* 0x0000000402027c07 */ /* 0x000fcc0008000000 */
[----:B------:R-:W-:-:S05]  /*0f30*/  @P1 LOP3.LUT R7, R8, 0x80000, RZ, 0xfc, !PT ;  /* 0x0008000008071812 */ /* 0x000fca00078efcff */
[----:B------:R-:W-:-:S05]  /*0f40*/  IMAD.MOV.U32 R3, RZ, RZ, R7 ;  /* 0x000000ffff037224 */ /* 0x000fca00078e0007 */
[----:B------:R-:W-:Y:S01]  /*0f50*/  STG.E.64 desc[UR8][R4.64], R2 ;  /* 0x0000000204007986 */ /* 0x000fe2000c101b08 */
[----:B------:R-:W-:Y:S05]  /*0f60*/  EXIT ;  /* 0x000000000000794d */ /* 0x000fea0003800000 */
        .weak           $__internal_3_$__cuda_sm20_dblrcp_rn_slowpath_v3
        .type           $__internal_3_$__cuda_sm20_dblrcp_rn_slowpath_v3,@function
        .size           $__internal_3_$__cuda_sm20_dblrcp_rn_slowpath_v3,(.L_x_92 - $__internal_3_$__cuda_sm20_dblrcp_rn_slowpath_v3)
$__internal_3_$__cuda_sm20_dblrcp_rn_slowpath_v3:
[----:B------:R-:W-:Y:S01]  /*0f70*/  DSETP.GTU.AND P0, PT, |R4|, +INF , PT ;  /* 0x7ff000000400742a */ /* 0x000fe20003f0c200 */
[----:B------:R-:W-:-:S13]  /*0f80*/  BSSY.RECONVERGENT B1, `(.L_x_79) ;  /* 0x0000023000017945 */ /* 0x000fda0003800200 */
[----:B------:R-:W-:Y:S05]  /*0f90*/  @P0 BRA `(.L_x_80) ;  /* 0x00000000007c0947 */ /* 0x000fea0003800000 */
[----:B------:R-:W-:-:S04]  /*0fa0*/  LOP3.LUT R3, R5, 0x7fffffff, RZ, 0xc0, !PT ;  /* 0x7fffffff05037812 */ /* 0x000fc800078ec0ff */
[----:B------:R-:W-:-:S04]  /*0fb0*/  IADD3 R6, PT, PT, R3, -0x1, RZ ;  /* 0xffffffff03067810 */ /* 0x000fc80007ffe0ff */
[----:B------:R-:W-:-:S13]  /*0fc0*/  ISETP.GE.U32.AND P0, PT, R6, 0x7fefffff, PT ;  /* 0x7fefffff0600780c */ /* 0x000fda0003f06070 */
[----:B------:R-:W-:Y:S01]  /*0fd0*/  @P0 LOP3.LUT R7, R5, 0x7ff00000, RZ, 0x3c, !PT ;  /* 0x7ff0000005070812 */ /* 0x000fe200078e3cff */
[----:B------:R-:W-:Y:S01]  /*0fe0*/  @P0 IMAD.MOV.U32 R6, RZ, RZ, RZ ;  /* 0x000000ffff060224 */ /* 0x000fe200078e00ff */
[----:B------:R-:W-:Y:S06]  /*0ff0*/  @P0 BRA `(.L_x_81) ;  /* 0x00000000006c0947 */ /* 0x000fec0003800000 */
[----:B------:R-:W-:-:S13]  /*1000*/  ISETP.GE.U32.AND P0, PT, R3, 0x1000001, PT ;  /* 0x010000010300780c */ /* 0x000fda0003f06070 */
[----:B------:R-:W-:Y:S05]  /*1010*/  @!P0 BRA `(.L_x_82) ;  /* 0x0000000000348947 */ /* 0x000fea0003800000 */
[----:B------:R-:W-:Y:S01]  /*1020*/  VIADD R7, R5, 0xc0200000 ;  /* 0xc020000005077836 */ /* 0x000fe20000000000 */
[----:B------:R-:W-:-:S03]  /*1030*/  MOV R6, R4 ;  /* 0x0000000400067202 */ /* 0x000fc60000000f00 */
[----:B------:R-:W0:Y:S03]  /*1040*/  MUFU.RCP64H R9, R7 ;  /* 0x0000000700097308 */ /* 0x000e260000001800 */
        /* <DEDUP_REMOVED lines=10> */
.L_x_82:
        /* <DEDUP_REMOVED lines=10> */
.L_x_80:
[----:B------:R-:W-:Y:S01]  /*1190*/  LOP3.LUT R7, R5, 0x80000, RZ, 0xfc, !PT ;  /* 0x0008000005077812 */ /* 0x000fe200078efcff */
[----:B------:R-:W-:-:S07]  /*11a0*/  IMAD.MOV.U32 R6, RZ, RZ, R4 ;  /* 0x000000ffff067224 */ /* 0x000fce00078e0004 */
.L_x_81:
[----:B------:R-:W-:Y:S05]  /*11b0*/  BSYNC.RECONVERGENT B1 ;  /* 0x0000000000017941 */ /* 0x000fea0003800200 */
.L_x_79:
[----:B------:R-:W-:Y:S01]  /*11c0*/  HFMA2 R3, -RZ, RZ, 0, 0 ;  /* 0x00000000ff037431 */ /* 0x000fe200000001ff */
[----:B------:R-:W-:Y:S01]  /*11d0*/  MOV R8, R6 ;  /* 0x0000000600087202 */ /* 0x000fe20000000f00 */
[----:B------:R-:W-:Y:S02]  /*11e0*/  IMAD.MOV.U32 R9, RZ, RZ, R7 ;  /* 0x000000ffff097224 */ /* 0x000fe400078e0007 */
[----:B------:R-:W-:Y:S05]  /*11f0*/  RET.REL.NODEC R2 `(_Z14forward_layer2PdS_S_S_S_iii) ;  /* 0xffffffec02807950 */ /* 0x000fea0003c3ffff */
.L_x_83:
        /* <DEDUP_REMOVED lines=16> */
.L_x_92:


//--------------------- .text._Z14forward_layer1PdS_S_S_S_iii --------------------------
	.section	.text._Z14forward_layer1PdS_S_S_S_iii,"ax",@progbits
	.align	128
        .global         _Z14forward_layer1PdS_S_S_S_iii
        .type           _Z14forward_layer1PdS_S_S_S_iii,@function
        .size           _Z14forward_layer1PdS_S_S_S_iii,(.L_x_97 - _Z14forward_layer1PdS_S_S_S_iii)
        .other          _Z14forward_layer1PdS_S_S_S_iii,@"STO_CUDA_ENTRY STV_DEFAULT"
_Z14forward_layer1PdS_S_S_S_iii:
.text._Z14forward_layer1PdS_S_S_S_iii:
        /* <DEDUP_REMOVED lines=20> */
[----:B------:R-:W-:Y:S01]  /*0140*/  HFMA2 R7, -RZ, RZ, 0, 0 ;  /* 0x00000000ff077431 */ /* 0x000fe200000001ff */
[----:B------:R-:W-:Y:S01]  /*0150*/  LOP3.LUT R4, R5, 0x7, RZ, 0xc0, !PT ;  /* 0x0000000705047812 */ /* 0x000fe200078ec0ff */
[----:B------:R-:W-:Y:S01]  /*0160*/  IMAD R6, R2, R5, RZ ;  /* 0x0000000502067224 */ /* 0x000fe200078e02ff */
[----:B------:R-:W-:Y:S02]  /*0170*/  CS2R R18, SRZ ;  /* 0x0000000000127805 */ /* 0x000fe4000001ff00 */
[----:B------:R-:W-:-:S07]  /*0180*/  ISETP.NE.AND P0, PT, R4, RZ, PT ;  /* 0x000000ff0400720c */ /* 0x000fce0003f05270 */
[----:B------:R-:W-:Y:S06]  /*0190*/  @!P1 BRA `(.L_x_85) ;  /* 0x0000000000c49947 */ /* 0x000fec0003800000 */
[----:B------:R-:W0:Y:S01]  /*01a0*/  LDC.64 R8, c[0x0][0x380] ;  /* 0x0000e000ff087b82 */ /* 0x000e220000000a00 */
[----:B------:R-:W-:Y:S02]  /*01b0*/  LOP3.LUT R7, R5, 0x7ffffff8, RZ, 0xc0, !PT ;  /* 0x7ffffff805077812 */ /* 0x000fe400078ec0ff */
[----:B------:R-:W-:Y:S02]  /*01c0*/  CS2R R18, SRZ ;  /* 0x0000000000127805 */ /* 0x000fe4000001ff00 */
[----:B------:R-:W-:Y:S02]  /*01d0*/  MOV R27, R3 ;  /* 0x00000003001b7202 */ /* 0x000fe40000000f00 */
[----:B------:R-:W-:Y:S01]  /*01e0*/  IADD3 R26, PT, PT, -R7, RZ, RZ ;  /* 0x000000ff071a7210 */ /* 0x000fe20007ffe1ff */
[----:B0-----:R-:W-:-:S03]  /*01f0*/  IMAD.WIDE.U32 R8, R6, 0x8, R8 ;  /* 0x0000000806087825 */ /* 0x001fc600078e0008 */
[----:B------:R-:W-:-:S05]  /*0200*/  IADD3 R10, P1, PT, R8, 0x20, RZ ;  /* 0x00000020080a7810 */ /* 0x000fca0007f3e0ff */
[----:B------:R-:W-:-:S08]  /*0210*/  IMAD.X R11, RZ, RZ, R9, P1 ;  /* 0x000000ffff0b7224 */ /* 0x000fd000008e0609 */
.L_x_86:
[----:B------:R-:W0:Y:S01]  /*0220*/  LDC.64 R22, c[0x0][0x398] ;  /* 0x0000e600ff167b82 */ /* 0x000e220000000a00 */
[----:B------:R-:W-:Y:S01]  /*0230*/  IMAD.MOV.U32 R8, RZ, RZ, R10 ;  /* 0x000000ffff087224 */ /* 0x000fe200078e000a */
[----:B------:R-:W-:-:S05]  /*0240*/  MOV R9, R11 ;  /* 0x0000000b00097202 */ /* 0x000fca0000000f00 */
        /* <DEDUP_REMOVED lines=29> */
[----:B------:R-:W-:Y:S01]  /*0420*/  VIADD R26, R26, 0x8 ;  /* 0x000000081a1a7836 */ /* 0x000fe20000000000 */
[----:B---3--:R-:W-:-:S04]  /*0430*/  DFMA R10, R10, R12, R14 ;  /* 0x0000000c0a0a722b */ /* 0x008fc8000000000e */
[----:B------:R-:W-:Y:S01]  /*0440*/  ISETP.NE.AND P1, PT, R26, RZ, PT ;  /* 0x000000ff1a00720c */ /* 0x000fe20003f25270 */
[----:B------:R-:W-:-:S03]  /*0450*/  IMAD R27, R0, 0x8, R27 ;  /* 0x00000008001b7824 */ /* 0x000fc600078e021b */
[----:B--2---:R-:W-:Y:S01]  /*0460*/  DFMA R18, R16, R18, R10 ;  /* 0x000000121012722b */ /* 0x004fe2000000000a */
[----:B------:R-:W-:-:S04]  /*0470*/  IADD3 R10, P2, PT, R8, 0x40, RZ ;  /* 0x00000040080a7810 */ /* 0x000fc80007f5e0ff */
[----:B------:R-:W-:-:S03]  /*0480*/  IADD3.X R11, PT, PT, RZ, R9, RZ, P2, !PT ;  /* 0x00000009ff0b7210 */ /* 0x000fc600017fe4ff */
[----:B----4-:R-:W-:Y:S01]  /*0490*/  DFMA R18, R22, R20, R18 ;  /* 0x000000141612722b */ /* 0x010fe20000000012 */
[----:B------:R-:W-:Y:S10]  /*04a0*/  @P1 BRA `(.L_x_86) ;  /* 0xfffffffc005c1947 */ /* 0x000ff4000383ffff */
.L_x_85:
        /* <DEDUP_REMOVED lines=27> */
[----:B------:R-:W-:Y:S01]  /*0660*/  IADD3 R7, PT, PT, R7, 0x4, RZ ;  /* 0x0000000407077810 */ /* 0x000fe20007ffe0ff */
[----:B---3--:R-:W-:-:S08]  /*0670*/  DFMA R8, R24, R8, R18 ;  /* 0x000000081808722b */ /* 0x008fd00000000012 */
[----:B--2---:R-:W-:-:S08]  /*0680*/  DFMA R8, R12, R10, R8 ;  /* 0x0000000a0c08722b */ /* 0x004fd00000000008 */
[----:B----4-:R-:W-:-:S08]  /*0690*/  DFMA R8, R14, R16, R8 ;  /* 0x000000100e08722b */ /* 0x010fd00000000008 */
[----:B-----5:R-:W-:-:S11]  /*06a0*/  DFMA R18, R20, R22, R8 ;  /* 0x000000161412722b */ /* 0x020fd60000000008 */
.L_x_87:
[----:B------:R-:W-:Y:S05]  /*06b0*/  @!P0 BRA `(.L_x_84) ;  /* 0x00000000007c8947 */ /* 0x000fea0003800000 */
[----:B------:R-:W-:Y:S02]  /*06c0*/  ISETP.NE.AND P1, PT, R26, 0x1, PT ;  /* 0x000000011a00780c */ /* 0x000fe40003f25270 */
[----:B------:R-:W-:-:S04]  /*06d0*/  LOP3.LUT R5, R5, 0x1, RZ, 0xc0, !PT ;  /* 0x0000000105057812 */ /* 0x000fc800078ec0ff */
[----:B------:R-:W-:-:S07]  /*06e0*/  ISETP.NE.U32.AND P0, PT, R5, 0x1, PT ;  /* 0x000000010500780c */ /* 0x000fce0003f05070 */
[----:B------:R-:W0:Y:S01]  /*06f0*/  @P1 LDC.64 R8, c[0x0][0x380] ;  /* 0x0000e000ff081b82 */ /* 0x000e220000000a00 */
[C---:B------:R-:W-:Y:S01]  /*0700*/  @P1 IMAD.IADD R13, R6.reuse, 0x1, R7 ;  /* 0x00000001060d1824 */ /* 0x040fe200078e0207 */
[----:B------:R-:W-:Y:S01]  /*0710*/  @P1 IADD3 R16, P2, PT, R6, R7, RZ ;  /* 0x0000000706101210 */ /* 0x000fe20007f5e0ff */
[C---:B------:R-:W-:Y:S01]  /*0720*/  @P1 IMAD R17, R7.reuse, R0, R3 ;  /* 0x0000000007111224 */ /* 0x040fe200078e0203 */
[----:B------:R-:W-:-:S04]  /*0730*/  @P1 IADD3 R7, PT, PT, R7, 0x2, RZ ;  /* 0x0000000207071810 */ /* 0x000fc80007ffe0ff */
        /* <DEDUP_REMOVED lines=23> */
.L_x_84:
[----:B------:R-:W0:Y:S08]  /*08b0*/  LDC.64 R8, c[0x0][0x3a0] ;  /* 0x0000e800ff087b82 */ /* 0x000e300000000a00 */
[----:B------:R-:W1:Y:S08]  /*08c0*/  LDC.64 R6, c[0x0][0x388] ;  /* 0x0000e200ff067b82 */ /* 0x000e700000000a00 */
[----:B------:R-:W2:Y:S01]  /*08d0*/  LDC.64 R4, c[0x0][0x390] ;  /* 0x0000e400ff047b82 */ /* 0x000ea20000000a00 */
[----:B0-----:R-:W-:-:S06]  /*08e0*/  IMAD.WIDE R8, R3, 0x8, R8 ;  /* 0x0000000803087825 */ /* 0x001fcc00078e0208 */
[----:B------:R-:W3:Y:S01]  /*08f0*/  LDG.E.64 R8, desc[UR4][R8.64] ;  /* 0x0000000408087981 */ /* 0x000ee2000c1e1b00 */
[----:B------:R-:W-:Y:S01]  /*0900*/  IMAD R3, R2, R0, R3 ;  /* 0x0000000002037224 */ /* 0x000fe200078e0203 */
[----:B------:R-:W-:Y:S01]  /*0910*/  MOV R0, RZ ;  /* 0x000000ff00007202 */ /* 0x000fe20000000f00 */
[----:B------:R-:W-:Y:S02]  /*0920*/  IMAD.MOV.U32 R2, RZ, RZ, RZ ;  /* 0x000000ffff027224 */ /* 0x000fe400078e00ff */
[----:B-1----:R-:W-:-:S04]  /*0930*/  IMAD.WIDE R6, R3, 0x8, R6 ;  /* 0x0000000803067825 */ /* 0x002fc800078e0206 */
[----:B--2---:R-:W-:Y:S01]  /*0940*/  IMAD.WIDE R4, R3, 0x8, R4 ;  /* 0x0000000803047825 */ /* 0x004fe200078e0204 */
[----:B---3--:R-:W-:-:S07]  /*0950*/  DADD R18, R8, R18 ;  /* 0x0000000008127229 */ /* 0x008fce0000000012 */
[----:B------:R-:W-:Y:S01]  /*0960*/  STG.E.64 desc[UR4][R6.64], R18 ;  /* 0x0000001206007986 */ /* 0x000fe2000c101b04 */
[----:B------:R-:W-:Y:S02]  /*0970*/  DSETP.MAX.AND P0, P1, RZ, R18, PT ;  /* 0x00000012ff00722a */ /* 0x000fe4000390f000 */
[----:B------:R-:W-:Y:S01]  /*0980*/  IMAD.MOV.U32 R13, RZ, RZ, R19 ;  /* 0x000000ffff0d7224 */ /* 0x000fe200078e0013 */
[----:B------:R-:W-:-:S04]  /*0990*/  MOV R11, R18 ;  /* 0x00000012000b7202 */ /* 0x000fc80000000f00 */
[----:B------:R-:W-:Y:S02]  /*09a0*/  FSEL R15, R0, R13, P0 ;  /* 0x0000000d000f7208 */ /* 0x000fe40000000000 */
[----:B------:R-:W-:-:S05]  /*09b0*/  SEL R2, R2, R11, P0 ;  /* 0x0000000b02027207 */ /* 0x000fca0000000000 */
[----:B------:R-:W-:-:S05]  /*09c0*/  @P1 LOP3.LUT R15, R13, 0x80000, RZ, 0xfc, !PT ;  /* 0x000800000d0f1812 */ /* 0x000fca00078efcff */
[----:B------:R-:W-:-:S05]  /*09d0*/  IMAD.MOV.U32 R3, RZ, RZ, R15 ;  /* 0x000000ffff037224 */ /* 0x000fca00078e000f */
[----:B------:R-:W-:Y:S01]  /*09e0*/  STG.E.64 desc[UR4][R4.64], R2 ;  /* 0x0000000204007986 */ /* 0x000fe2000c101b04 */
[----:B------:R-:W-:Y:S05]  /*09f0*/  EXIT ;  /* 0x000000000000794d */ /* 0x000fea0003800000 */
.L_x_88:
        /* <DEDUP_REMOVED lines=16> */
.L_x_97:


//--------------------- .nv.shared.reserved.0     --------------------------
	.section	.nv.shared.reserved.0,"aw",@nobits
	.weak		__nv_reservedSMEM_offset_0_alias
	.size		__nv_reservedSMEM_offset_0_alias, 0, 64
	.other		__nv_reservedSMEM_offset_0_alias,@"STO_CUDA_RESERVED_SHARED STV_DEFAULT"
__nv_reservedSMEM_offset_0_alias:
	.zero		0
	.zero		64


//--------------------- .nv.constant0._Z9reductionPdS_S_S_S_S_S_S_S_S_iiid --------------------------
	.section	.nv.constant0._Z9reductionPdS_S_S_S_S_S_S_S_S_iiid,"a",@progbits
	.sectionflags	@""
	.align	4
.nv.constant0._Z9reductionPdS_S_S_S_S_S_S_S_S_iiid:
	.zero		1000


//--------------------- .nv.constant0._Z9backward2PdS_S_S_S_S_S_S_S_S_iii --------------------------
	.section	.nv.constant0._Z9backward2PdS_S_S_S_S_S_S_S_S_iii,"a",@progbits
	.sectionflags	@""
	.align	4
.nv.constant0._Z9backward2PdS_S_S_S_S_S_S_S_S_iii:
	.zero		988


//--------------------- .nv.constant0._Z9backward1PdS_S_S_S_S_S_ii --------------------------
	.section	.nv.constant0._Z9backward1PdS_S_S_S_S_S_ii,"a",@progbits
	.sectionflags	@""
	.align	4
.nv.constant0._Z9backward1PdS_S_S_S_S_S_ii:
	.zero		960


//--------------------- .nv.constant0._Z14forward_layer2PdS_S_S_S_iii --------------------------
	.section	.nv.constant0._Z14forward_layer2PdS_S_S_S_iii,"a",@progbits
	.sectionflags	@""
	.align	4
.nv.constant0._Z14forward_layer2PdS_S_S_S_iii:
	.zero		948


//--------------------- .nv.constant0._Z14forward_layer1PdS_S_S_S_iii --------------------------
	.section	.nv.constant0._Z14forward_layer1PdS_S_S_S_iii,"a",@progbits
	.sectionflags	@""
	.align	4
.nv.constant0._Z14forward_layer1PdS_S_S_S_iii:
	.zero		948


//--------------------- SYMBOLS --------------------------

	.type		.nv.reservedSmem.offset0,@object
	.size		.nv.reservedSmem.offset0,0x4
